//
// Generated by NVIDIA NVVM Compiler
//
// Compiler Build ID: CL-36424714
// Cuda compilation tools, release 13.0, V13.0.88
// Based on NVVM 20.0.0
//

.version 9.0
.target sm_100
.address_size 64

	// .globl	_Z17build_up_b_deviceiiPfffS_S_ff
.func  (.param .b64 func_retval0) __internal_accurate_pow
(
	.param .b64 __internal_accurate_pow_param_0
)
;

.visible .entry _Z17build_up_b_deviceiiPfffS_S_ff(
	.param .u32 _Z17build_up_b_deviceiiPfffS_S_ff_param_0,
	.param .u32 _Z17build_up_b_deviceiiPfffS_S_ff_param_1,
	.param .u64 .ptr .align 1 _Z17build_up_b_deviceiiPfffS_S_ff_param_2,
	.param .f32 _Z17build_up_b_deviceiiPfffS_S_ff_param_3,
	.param .f32 _Z17build_up_b_deviceiiPfffS_S_ff_param_4,
	.param .u64 .ptr .align 1 _Z17build_up_b_deviceiiPfffS_S_ff_param_5,
	.param .u64 .ptr .align 1 _Z17build_up_b_deviceiiPfffS_S_ff_param_6,
	.param .f32 _Z17build_up_b_deviceiiPfffS_S_ff_param_7,
	.param .f32 _Z17build_up_b_deviceiiPfffS_S_ff_param_8
)
{
	.reg .pred 	%p<34>;
	.reg .b32 	%r<58>;
	.reg .b32 	%f<29>;
	.reg .b64 	%rd<27>;
	.reg .b64 	%fd<43>;

	ld.param.u32 	%r10, [_Z17build_up_b_deviceiiPfffS_S_ff_param_0];
	ld.param.u32 	%r11, [_Z17build_up_b_deviceiiPfffS_S_ff_param_1];
	ld.param.f32 	%f6, [_Z17build_up_b_deviceiiPfffS_S_ff_param_3];
	ld.param.f32 	%f7, [_Z17build_up_b_deviceiiPfffS_S_ff_param_4];
	ld.param.f32 	%f8, [_Z17build_up_b_deviceiiPfffS_S_ff_param_7];
	ld.param.f32 	%f9, [_Z17build_up_b_deviceiiPfffS_S_ff_param_8];
	mov.u32 	%r13, %ctaid.x;
	mov.u32 	%r14, %ntid.x;
	mov.u32 	%r15, %tid.x;
	mad.lo.s32 	%r16, %r13, %r14, %r15;
	mov.u32 	%r17, %ctaid.y;
	mov.u32 	%r18, %ntid.y;
	mov.u32 	%r19, %tid.y;
	mad.lo.s32 	%r20, %r17, %r18, %r19;
	setp.lt.s32 	%p1, %r16, 1;
	add.s32 	%r21, %r10, -1;
	setp.le.s32 	%p2, %r21, %r16;
	or.pred  	%p3, %p1, %p2;
	setp.eq.s32 	%p4, %r20, 0;
	or.pred  	%p5, %p4, %p3;
	add.s32 	%r22, %r11, -1;
	setp.le.s32 	%p6, %r22, %r20;
	or.pred  	%p7, %p5, %p6;
	@%p7 bra 	$L__BB0_16;
	ld.param.u64 	%rd26, [_Z17build_up_b_deviceiiPfffS_S_ff_param_6];
	ld.param.u64 	%rd25, [_Z17build_up_b_deviceiiPfffS_S_ff_param_5];
	cvta.to.global.u64 	%rd1, %rd25;
	cvta.to.global.u64 	%rd2, %rd26;
	rcp.rn.f32 	%f10, %f7;
	mul.lo.s32 	%r23, %r20, %r10;
	cvt.s64.s32 	%rd7, %r23;
	cvt.u64.u32 	%rd8, %r16;
	add.s64 	%rd3, %rd8, %rd7;
	shl.b64 	%rd9, %rd3, 2;
	add.s64 	%rd10, %rd1, %rd9;
	ld.global.f32 	%f11, [%rd10+4];
	ld.global.f32 	%f12, [%rd10+-4];
	sub.f32 	%f13, %f11, %f12;
	add.f32 	%f1, %f8, %f8;
	div.rn.f32 	%f2, %f13, %f1;
	add.s32 	%r24, %r23, %r10;
	add.s32 	%r3, %r24, %r16;
	mul.wide.s32 	%rd11, %r3, 4;
	add.s64 	%rd12, %rd2, %rd11;
	ld.global.f32 	%f14, [%rd12];
	shl.b32 	%r25, %r10, 1;
	sub.s32 	%r26, %r24, %r25;
	add.s32 	%r4, %r26, %r16;
	mul.wide.s32 	%rd13, %r4, 4;
	add.s64 	%rd14, %rd2, %rd13;
	ld.global.f32 	%f15, [%rd14];
	sub.f32 	%f16, %f14, %f15;
	add.f32 	%f3, %f9, %f9;
	div.rn.f32 	%f4, %f16, %f3;
	add.f32 	%f17, %f2, %f4;
	mul.f32 	%f5, %f10, %f17;
	cvt.f64.f32 	%fd1, %f2;
	{
	.reg .b32 %temp; 
	mov.b64 	{%temp, %r5}, %fd1;
	}
	mov.f64 	%fd18, 0d4000000000000000;
	{
	.reg .b32 %temp; 
	mov.b64 	{%temp, %r27}, %fd18;
	}
	and.b32  	%r7, %r27, 2146435072;
	setp.eq.s32 	%p8, %r7, 1062207488;
	abs.f64 	%fd2, %fd1;
	{ // callseq 0, 0
	.param .b64 param0;
	st.param.f64 	[param0], %fd2;
	.param .b64 retval0;
	call.uni (retval0), 
	__internal_accurate_pow, 
	(
	param0
	);
	ld.param.f64 	%fd19, [retval0];
	} // callseq 0
	setp.lt.s32 	%p9, %r5, 0;
	neg.f64 	%fd21, %fd19;
	selp.f64 	%fd22, %fd21, %fd19, %p8;
	selp.f64 	%fd40, %fd22, %fd19, %p9;
	setp.neu.f32 	%p10, %f2, 0f00000000;
	@%p10 bra 	$L__BB0_3;
	selp.b32 	%r28, %r5, 0, %p8;
	setp.lt.s32 	%p12, %r27, 0;
	or.b32  	%r29, %r28, 2146435072;
	selp.b32 	%r30, %r29, %r28, %p12;
	mov.b32 	%r31, 0;
	mov.b64 	%fd40, {%r31, %r30};
$L__BB0_3:
	add.f64 	%fd23, %fd1, 0d4000000000000000;
	{
	.reg .b32 %temp; 
	mov.b64 	{%temp, %r32}, %fd23;
	}
	and.b32  	%r33, %r32, 2146435072;
	setp.ne.s32 	%p13, %r33, 2146435072;
	@%p13 bra 	$L__BB0_8;
	setp.num.f32 	%p14, %f2, %f2;
	@%p14 bra 	$L__BB0_6;
	mov.f64 	%fd24, 0d4000000000000000;
	add.rn.f64 	%fd40, %fd1, %fd24;
	bra.uni 	$L__BB0_8;
$L__BB0_6:
	setp.neu.f64 	%p15, %fd2, 0d7FF0000000000000;
	@%p15 bra 	$L__BB0_8;
	setp.lt.s32 	%p16, %r5, 0;
	setp.eq.s32 	%p17, %r7, 1062207488;
	setp.lt.s32 	%p18, %r27, 0;
	selp.b32 	%r35, 0, 2146435072, %p18;
	and.b32  	%r36, %r27, 2147483647;
	setp.ne.s32 	%p19, %r36, 1071644672;
	or.b32  	%r37, %r35, -2147483648;
	selp.b32 	%r38, %r37, %r35, %p19;
	selp.b32 	%r39, %r38, %r35, %p17;
	selp.b32 	%r40, %r39, %r35, %p16;
	mov.b32 	%r41, 0;
	mov.b64 	%fd40, {%r41, %r40};
$L__BB0_8:
	setp.eq.s32 	%p20, %r7, 1062207488;
	setp.eq.f32 	%p21, %f2, 0f3F800000;
	selp.f64 	%fd25, 0d3FF0000000000000, %fd40, %p21;
	cvt.f64.f32 	%fd26, %f5;
	sub.f64 	%fd27, %fd26, %fd25;
	add.s64 	%rd16, %rd1, %rd11;
	ld.global.f32 	%f18, [%rd16];
	add.s64 	%rd18, %rd1, %rd13;
	ld.global.f32 	%f19, [%rd18];
	sub.f32 	%f20, %f18, %f19;
	div.rn.f32 	%f21, %f20, %f3;
	add.s64 	%rd20, %rd2, %rd9;
	ld.global.f32 	%f22, [%rd20+4];
	ld.global.f32 	%f23, [%rd20+-4];
	sub.f32 	%f24, %f22, %f23;
	mul.f32 	%f25, %f21, %f24;
	div.rn.f32 	%f26, %f25, %f1;
	add.f32 	%f27, %f26, %f26;
	cvt.f64.f32 	%fd28, %f27;
	sub.f64 	%fd9, %fd27, %fd28;
	cvt.f64.f32 	%fd10, %f4;
	{
	.reg .b32 %temp; 
	mov.b64 	{%temp, %r8}, %fd10;
	}
	abs.f64 	%fd11, %fd10;
	{ // callseq 1, 0
	.param .b64 param0;
	st.param.f64 	[param0], %fd11;
	.param .b64 retval0;
	call.uni (retval0), 
	__internal_accurate_pow, 
	(
	param0
	);
	ld.param.f64 	%fd29, [retval0];
	} // callseq 1
	setp.lt.s32 	%p22, %r8, 0;
	neg.f64 	%fd31, %fd29;
	selp.f64 	%fd32, %fd31, %fd29, %p20;
	selp.f64 	%fd42, %fd32, %fd29, %p22;
	setp.neu.f32 	%p23, %f4, 0f00000000;
	@%p23 bra 	$L__BB0_10;
	setp.eq.s32 	%p24, %r7, 1062207488;
	selp.b32 	%r43, %r8, 0, %p24;
	setp.lt.s32 	%p25, %r27, 0;
	or.b32  	%r44, %r43, 2146435072;
	selp.b32 	%r45, %r44, %r43, %p25;
	mov.b32 	%r46, 0;
	mov.b64 	%fd42, {%r46, %r45};
$L__BB0_10:
	add.f64 	%fd33, %fd10, 0d4000000000000000;
	{
	.reg .b32 %temp; 
	mov.b64 	{%temp, %r47}, %fd33;
	}
	and.b32  	%r48, %r47, 2146435072;
	setp.ne.s32 	%p26, %r48, 2146435072;
	@%p26 bra 	$L__BB0_15;
	setp.num.f32 	%p27, %f4, %f4;
	@%p27 bra 	$L__BB0_13;
	mov.f64 	%fd34, 0d4000000000000000;
	add.rn.f64 	%fd42, %fd10, %fd34;
	bra.uni 	$L__BB0_15;
$L__BB0_13:
	setp.neu.f64 	%p28, %fd11, 0d7FF0000000000000;
	@%p28 bra 	$L__BB0_15;
	setp.lt.s32 	%p29, %r8, 0;
	setp.eq.s32 	%p30, %r7, 1062207488;
	setp.lt.s32 	%p31, %r27, 0;
	selp.b32 	%r50, 0, 2146435072, %p31;
	and.b32  	%r51, %r27, 2147483647;
	setp.ne.s32 	%p32, %r51, 1071644672;
	or.b32  	%r52, %r50, -2147483648;
	selp.b32 	%r53, %r52, %r50, %p32;
	selp.b32 	%r54, %r53, %r50, %p30;
	selp.b32 	%r55, %r54, %r50, %p29;
	mov.b32 	%r56, 0;
	mov.b64 	%fd42, {%r56, %r55};
$L__BB0_15:
	ld.param.u64 	%rd24, [_Z17build_up_b_deviceiiPfffS_S_ff_param_2];
	setp.eq.f32 	%p33, %f4, 0f3F800000;
	selp.f64 	%fd35, 0d3FF0000000000000, %fd42, %p33;
	sub.f64 	%fd36, %fd9, %fd35;
	cvt.f64.f32 	%fd37, %f6;
	mul.f64 	%fd38, %fd36, %fd37;
	cvt.rn.f32.f64 	%f28, %fd38;
	add.s32 	%r57, %r4, %r10;
	cvta.to.global.u64 	%rd21, %rd24;
	mul.wide.s32 	%rd22, %r57, 4;
	add.s64 	%rd23, %rd21, %rd22;
	st.global.f32 	[%rd23], %f28;
$L__BB0_16:
	ret;

}
	// .globl	_Z23pressure_poisson_devicePfS_ffS_
.visible .entry _Z23pressure_poisson_devicePfS_ffS_(
	.param .u64 .ptr .align 1 _Z23pressure_poisson_devicePfS_ffS__param_0,
	.param .u64 .ptr .align 1 _Z23pressure_poisson_devicePfS_ffS__param_1,
	.param .f32 _Z23pressure_poisson_devicePfS_ffS__param_2,
	.param .f32 _Z23pressure_poisson_devicePfS_ffS__param_3,
	.param .u64 .ptr .align 1 _Z23pressure_poisson_devicePfS_ffS__param_4
)
{
	.reg .pred 	%p<2>;
	.reg .b32 	%r<16>;
	.reg .b32 	%f<23>;
	.reg .b64 	%rd<21>;

	ld.param.u64 	%rd1, [_Z23pressure_poisson_devicePfS_ffS__param_0];
	ld.param.u64 	%rd2, [_Z23pressure_poisson_devicePfS_ffS__param_1];
	ld.param.f32 	%f1, [_Z23pressure_poisson_devicePfS_ffS__param_2];
	ld.param.f32 	%f2, [_Z23pressure_poisson_devicePfS_ffS__param_3];
	ld.param.u64 	%rd3, [_Z23pressure_poisson_devicePfS_ffS__param_4];
	mov.u32 	%r3, %ctaid.x;
	mov.u32 	%r4, %ntid.x;
	mov.u32 	%r5, %tid.x;
	mad.lo.s32 	%r1, %r3, %r4, %r5;
	mov.u32 	%r6, %ctaid.y;
	mov.u32 	%r7, %ntid.y;
	mov.u32 	%r8, %tid.y;
	mad.lo.s32 	%r2, %r6, %r7, %r8;
	add.s32 	%r9, %r1, -40;
	add.s32 	%r10, %r2, -40;
	min.u32 	%r11, %r9, %r10;
	setp.lt.u32 	%p1, %r11, -39;
	@%p1 bra 	$L__BB1_2;
	cvta.to.global.u64 	%rd4, %rd2;
	cvta.to.global.u64 	%rd5, %rd3;
	cvta.to.global.u64 	%rd6, %rd1;
	mul.lo.s32 	%r12, %r2, 41;
	add.s32 	%r13, %r1, %r12;
	mul.wide.u32 	%rd7, %r13, 4;
	add.s64 	%rd8, %rd4, %rd7;
	ld.global.f32 	%f3, [%rd8+4];
	cvt.u64.u32 	%rd9, %r12;
	add.s32 	%r14, %r1, -1;
	cvt.u64.u32 	%rd10, %r14;
	add.s64 	%rd11, %rd9, %rd10;
	shl.b64 	%rd12, %rd11, 2;
	add.s64 	%rd13, %rd4, %rd12;
	ld.global.f32 	%f4, [%rd13];
	add.f32 	%f5, %f3, %f4;
	mul.f32 	%f6, %f2, %f5;
	ld.global.f32 	%f7, [%rd8+164];
	add.s32 	%r15, %r2, -1;
	mul.wide.u32 	%rd14, %r15, 41;
	cvt.u64.u32 	%rd15, %r1;
	add.s64 	%rd16, %rd14, %rd15;
	shl.b64 	%rd17, %rd16, 2;
	add.s64 	%rd18, %rd4, %rd17;
	ld.global.f32 	%f8, [%rd18];
	add.f32 	%f9, %f7, %f8;
	mul.f32 	%f10, %f1, %f9;
	mul.f32 	%f11, %f1, %f10;
	fma.rn.f32 	%f12, %f2, %f6, %f11;
	mul.f32 	%f13, %f1, %f1;
	fma.rn.f32 	%f14, %f2, %f2, %f13;
	add.f32 	%f15, %f14, %f14;
	div.rn.f32 	%f16, %f12, %f15;
	mul.f32 	%f17, %f13, %f2;
	mul.f32 	%f18, %f2, %f17;
	div.rn.f32 	%f19, %f18, %f15;
	add.s64 	%rd19, %rd5, %rd7;
	ld.global.f32 	%f20, [%rd19];
	mul.f32 	%f21, %f19, %f20;
	sub.f32 	%f22, %f16, %f21;
	add.s64 	%rd20, %rd6, %rd7;
	st.global.f32 	[%rd20], %f22;
$L__BB1_2:
	ret;

}
	// .globl	_Z30pressure_poisson_finish_devicePf
.visible .entry _Z30pressure_poisson_finish_devicePf(
	.param .u64 .ptr .align 1 _Z30pressure_poisson_finish_devicePf_param_0
)
{
	.reg .pred 	%p<2>;
	.reg .b32 	%r<6>;
	.reg .b32 	%f<45>;
	.reg .b64 	%rd<9>;

	ld.param.u64 	%rd4, [_Z30pressure_poisson_finish_devicePf_param_0];
	cvta.to.global.u64 	%rd5, %rd4;
	add.s64 	%rd8, %rd5, 484;
	mov.b32 	%r5, 0;
$L__BB2_1:
	ld.global.f32 	%f1, [%rd8+-328];
	st.global.f32 	[%rd8+-324], %f1;
	setp.eq.s32 	%p1, %r5, 40;
	@%p1 bra 	$L__BB2_3;
	ld.global.f32 	%f2, [%rd8+-164];
	st.global.f32 	[%rd8+-160], %f2;
	ld.global.f32 	%f3, [%rd8];
	st.global.f32 	[%rd8+4], %f3;
	ld.global.f32 	%f4, [%rd8+164];
	st.global.f32 	[%rd8+168], %f4;
	add.s32 	%r5, %r5, 4;
	add.s64 	%rd8, %rd8, 656;
	bra.uni 	$L__BB2_1;
$L__BB2_3:
	ld.param.u64 	%rd7, [_Z30pressure_poisson_finish_devicePf_param_0];
	cvta.to.global.u64 	%rd6, %rd7;
	ld.global.f32 	%f5, [%rd6+168];
	st.global.f32 	[%rd6], %f5;
	st.global.f32 	[%rd6+4], %f5;
	ld.global.f32 	%f6, [%rd6+332];
	st.global.f32 	[%rd6+8], %f6;
	ld.global.f32 	%f7, [%rd6+496];
	st.global.f32 	[%rd6+12], %f7;
	ld.global.f32 	%f8, [%rd6+660];
	st.global.f32 	[%rd6+16], %f8;
	ld.global.f32 	%f9, [%rd6+824];
	st.global.f32 	[%rd6+20], %f9;
	ld.global.f32 	%f10, [%rd6+988];
	st.global.f32 	[%rd6+24], %f10;
	ld.global.f32 	%f11, [%rd6+1152];
	st.global.f32 	[%rd6+28], %f11;
	ld.global.f32 	%f12, [%rd6+1316];
	st.global.f32 	[%rd6+32], %f12;
	ld.global.f32 	%f13, [%rd6+1480];
	st.global.f32 	[%rd6+36], %f13;
	ld.global.f32 	%f14, [%rd6+1644];
	st.global.f32 	[%rd6+40], %f14;
	ld.global.f32 	%f15, [%rd6+1808];
	st.global.f32 	[%rd6+44], %f15;
	ld.global.f32 	%f16, [%rd6+1972];
	st.global.f32 	[%rd6+48], %f16;
	ld.global.f32 	%f17, [%rd6+2136];
	st.global.f32 	[%rd6+52], %f17;
	ld.global.f32 	%f18, [%rd6+2300];
	st.global.f32 	[%rd6+56], %f18;
	ld.global.f32 	%f19, [%rd6+2464];
	st.global.f32 	[%rd6+60], %f19;
	ld.global.f32 	%f20, [%rd6+2628];
	st.global.f32 	[%rd6+64], %f20;
	ld.global.f32 	%f21, [%rd6+2792];
	st.global.f32 	[%rd6+68], %f21;
	ld.global.f32 	%f22, [%rd6+2956];
	st.global.f32 	[%rd6+72], %f22;
	ld.global.f32 	%f23, [%rd6+3120];
	st.global.f32 	[%rd6+76], %f23;
	ld.global.f32 	%f24, [%rd6+3284];
	st.global.f32 	[%rd6+80], %f24;
	ld.global.f32 	%f25, [%rd6+3448];
	st.global.f32 	[%rd6+84], %f25;
	ld.global.f32 	%f26, [%rd6+3612];
	st.global.f32 	[%rd6+88], %f26;
	ld.global.f32 	%f27, [%rd6+3776];
	st.global.f32 	[%rd6+92], %f27;
	ld.global.f32 	%f28, [%rd6+3940];
	st.global.f32 	[%rd6+96], %f28;
	ld.global.f32 	%f29, [%rd6+4104];
	st.global.f32 	[%rd6+100], %f29;
	ld.global.f32 	%f30, [%rd6+4268];
	st.global.f32 	[%rd6+104], %f30;
	ld.global.f32 	%f31, [%rd6+4432];
	st.global.f32 	[%rd6+108], %f31;
	ld.global.f32 	%f32, [%rd6+4596];
	st.global.f32 	[%rd6+112], %f32;
	ld.global.f32 	%f33, [%rd6+4760];
	st.global.f32 	[%rd6+116], %f33;
	ld.global.f32 	%f34, [%rd6+4924];
	st.global.f32 	[%rd6+120], %f34;
	ld.global.f32 	%f35, [%rd6+5088];
	st.global.f32 	[%rd6+124], %f35;
	ld.global.f32 	%f36, [%rd6+5252];
	st.global.f32 	[%rd6+128], %f36;
	ld.global.f32 	%f37, [%rd6+5416];
	st.global.f32 	[%rd6+132], %f37;
	ld.global.f32 	%f38, [%rd6+5580];
	st.global.f32 	[%rd6+136], %f38;
	ld.global.f32 	%f39, [%rd6+5744];
	st.global.f32 	[%rd6+140], %f39;
	ld.global.f32 	%f40, [%rd6+5908];
	st.global.f32 	[%rd6+144], %f40;
	ld.global.f32 	%f41, [%rd6+6072];
	st.global.f32 	[%rd6+148], %f41;
	ld.global.f32 	%f42, [%rd6+6236];
	st.global.f32 	[%rd6+152], %f42;
	ld.global.f32 	%f43, [%rd6+6400];
	st.global.f32 	[%rd6+156], %f43;
	ld.global.f32 	%f44, [%rd6+6564];
	st.global.f32 	[%rd6+160], %f44;
	mov.b32 	%r4, 0;
	st.global.u32 	[%rd6+6560], %r4;
	st.global.u32 	[%rd6+6564], %r4;
	st.global.u32 	[%rd6+6568], %r4;
	st.global.u32 	[%rd6+6572], %r4;
	st.global.u32 	[%rd6+6576], %r4;
	st.global.u32 	[%rd6+6580], %r4;
	st.global.u32 	[%rd6+6584], %r4;
	st.global.u32 	[%rd6+6588], %r4;
	st.global.u32 	[%rd6+6592], %r4;
	st.global.u32 	[%rd6+6596], %r4;
	st.global.u32 	[%rd6+6600], %r4;
	st.global.u32 	[%rd6+6604], %r4;
	st.global.u32 	[%rd6+6608], %r4;
	st.global.u32 	[%rd6+6612], %r4;
	st.global.u32 	[%rd6+6616], %r4;
	st.global.u32 	[%rd6+6620], %r4;
	st.global.u32 	[%rd6+6624], %r4;
	st.global.u32 	[%rd6+6628], %r4;
	st.global.u32 	[%rd6+6632], %r4;
	st.global.u32 	[%rd6+6636], %r4;
	st.global.u32 	[%rd6+6640], %r4;
	st.global.u32 	[%rd6+6644], %r4;
	st.global.u32 	[%rd6+6648], %r4;
	st.global.u32 	[%rd6+6652], %r4;
	st.global.u32 	[%rd6+6656], %r4;
	st.global.u32 	[%rd6+6660], %r4;
	st.global.u32 	[%rd6+6664], %r4;
	st.global.u32 	[%rd6+6668], %r4;
	st.global.u32 	[%rd6+6672], %r4;
	st.global.u32 	[%rd6+6676], %r4;
	st.global.u32 	[%rd6+6680], %r4;
	st.global.u32 	[%rd6+6684], %r4;
	st.global.u32 	[%rd6+6688], %r4;
	st.global.u32 	[%rd6+6692], %r4;
	st.global.u32 	[%rd6+6696], %r4;
	st.global.u32 	[%rd6+6700], %r4;
	st.global.u32 	[%rd6+6704], %r4;
	st.global.u32 	[%rd6+6708], %r4;
	st.global.u32 	[%rd6+6712], %r4;
	st.global.u32 	[%rd6+6716], %r4;
	st.global.u32 	[%rd6+6720], %r4;
	ret;

}
	// .globl	_Z18cavity_flow_devicePfS_S_S_fffS_ff
.visible .entry _Z18cavity_flow_devicePfS_S_S_fffS_ff(
	.param .u64 .ptr .align 1 _Z18cavity_flow_devicePfS_S_S_fffS_ff_param_0,
	.param .u64 .ptr .align 1 _Z18cavity_flow_devicePfS_S_S_fffS_ff_param_1,
	.param .u64 .ptr .align 1 _Z18cavity_flow_devicePfS_S_S_fffS_ff_param_2,
	.param .u64 .ptr .align 1 _Z18cavity_flow_devicePfS_S_S_fffS_ff_param_3,
	.param .f32 _Z18cavity_flow_devicePfS_S_S_fffS_ff_param_4,
	.param .f32 _Z18cavity_flow_devicePfS_S_S_fffS_ff_param_5,
	.param .f32 _Z18cavity_flow_devicePfS_S_S_fffS_ff_param_6,
	.param .u64 .ptr .align 1 _Z18cavity_flow_devicePfS_S_S_fffS_ff_param_7,
	.param .f32 _Z18cavity_flow_devicePfS_S_S_fffS_ff_param_8,
	.param .f32 _Z18cavity_flow_devicePfS_S_S_fffS_ff_param_9
)
{
	.reg .pred 	%p<2>;
	.reg .b32 	%r<16>;
	.reg .b32 	%f<73>;
	.reg .b64 	%rd<34>;

	ld.param.u64 	%rd4, [_Z18cavity_flow_devicePfS_S_S_fffS_ff_param_3];
	ld.param.f32 	%f1, [_Z18cavity_flow_devicePfS_S_S_fffS_ff_param_4];
	ld.param.f32 	%f2, [_Z18cavity_flow_devicePfS_S_S_fffS_ff_param_5];
	ld.param.f32 	%f3, [_Z18cavity_flow_devicePfS_S_S_fffS_ff_param_6];
	ld.param.u64 	%rd5, [_Z18cavity_flow_devicePfS_S_S_fffS_ff_param_7];
	ld.param.f32 	%f4, [_Z18cavity_flow_devicePfS_S_S_fffS_ff_param_8];
	ld.param.f32 	%f5, [_Z18cavity_flow_devicePfS_S_S_fffS_ff_param_9];
	mov.u32 	%r3, %ctaid.x;
	mov.u32 	%r4, %ntid.x;
	mov.u32 	%r5, %tid.x;
	mad.lo.s32 	%r1, %r3, %r4, %r5;
	mov.u32 	%r6, %ctaid.y;
	mov.u32 	%r7, %ntid.y;
	mov.u32 	%r8, %tid.y;
	mad.lo.s32 	%r2, %r6, %r7, %r8;
	add.s32 	%r9, %r1, -40;
	add.s32 	%r10, %r2, -40;
	min.u32 	%r11, %r9, %r10;
	setp.lt.u32 	%p1, %r11, -39;
	@%p1 bra 	$L__BB3_2;
	ld.param.u64 	%rd33, [_Z18cavity_flow_devicePfS_S_S_fffS_ff_param_2];
	ld.param.u64 	%rd32, [_Z18cavity_flow_devicePfS_S_S_fffS_ff_param_1];
	ld.param.u64 	%rd31, [_Z18cavity_flow_devicePfS_S_S_fffS_ff_param_0];
	cvta.to.global.u64 	%rd6, %rd33;
	cvta.to.global.u64 	%rd7, %rd4;
	cvta.to.global.u64 	%rd8, %rd5;
	cvta.to.global.u64 	%rd9, %rd31;
	cvta.to.global.u64 	%rd10, %rd32;
	mul.lo.s32 	%r12, %r2, 41;
	add.s32 	%r13, %r12, %r1;
	mul.wide.u32 	%rd11, %r13, 4;
	add.s64 	%rd12, %rd6, %rd11;
	ld.global.f32 	%f6, [%rd12];
	mul.f32 	%f7, %f1, %f6;
	div.rn.f32 	%f8, %f7, %f2;
	cvt.u64.u32 	%rd13, %r12;
	add.s32 	%r14, %r1, -1;
	cvt.u64.u32 	%rd14, %r14;
	add.s64 	%rd15, %rd13, %rd14;
	shl.b64 	%rd16, %rd15, 2;
	add.s64 	%rd17, %rd6, %rd16;
	ld.global.f32 	%f9, [%rd17];
	sub.f32 	%f10, %f6, %f9;
	mul.f32 	%f11, %f8, %f10;
	sub.f32 	%f12, %f6, %f11;
	add.s64 	%rd18, %rd7, %rd11;
	ld.global.f32 	%f13, [%rd18];
	mul.f32 	%f14, %f1, %f13;
	div.rn.f32 	%f15, %f14, %f3;
	add.s32 	%r15, %r2, -1;
	mul.wide.u32 	%rd19, %r15, 41;
	cvt.u64.u32 	%rd20, %r1;
	add.s64 	%rd21, %rd19, %rd20;
	shl.b64 	%rd22, %rd21, 2;
	add.s64 	%rd23, %rd6, %rd22;
	ld.global.f32 	%f16, [%rd23];
	sub.f32 	%f17, %f6, %f16;
	mul.f32 	%f18, %f15, %f17;
	sub.f32 	%f19, %f12, %f18;
	add.f32 	%f20, %f4, %f4;
	mul.f32 	%f21, %f2, %f20;
	div.rn.f32 	%f22, %f1, %f21;
	add.s64 	%rd24, %rd8, %rd11;
	ld.global.f32 	%f23, [%rd24+4];
	add.s64 	%rd25, %rd8, %rd16;
	ld.global.f32 	%f24, [%rd25];
	sub.f32 	%f25, %f23, %f24;
	mul.f32 	%f26, %f22, %f25;
	sub.f32 	%f27, %f19, %f26;
	mul.f32 	%f28, %f2, %f2;
	div.rn.f32 	%f29, %f1, %f28;
	ld.global.f32 	%f30, [%rd12+4];
	add.f32 	%f31, %f6, %f6;
	sub.f32 	%f32, %f30, %f31;
	add.f32 	%f33, %f9, %f32;
	mul.f32 	%f34, %f3, %f3;
	div.rn.f32 	%f35, %f1, %f34;
	ld.global.f32 	%f36, [%rd12+164];
	sub.f32 	%f37, %f36, %f31;
	add.f32 	%f38, %f16, %f37;
	mul.f32 	%f39, %f35, %f38;
	fma.rn.f32 	%f40, %f29, %f33, %f39;
	fma.rn.f32 	%f41, %f5, %f40, %f27;
	add.s64 	%rd26, %rd9, %rd11;
	st.global.f32 	[%rd26], %f41;
	ld.global.f32 	%f42, [%rd18];
	ld.global.f32 	%f43, [%rd12];
	mul.f32 	%f44, %f1, %f43;
	div.rn.f32 	%f45, %f44, %f2;
	add.s64 	%rd27, %rd7, %rd16;
	ld.global.f32 	%f46, [%rd27];
	sub.f32 	%f47, %f42, %f46;
	mul.f32 	%f48, %f45, %f47;
	sub.f32 	%f49, %f42, %f48;
	mul.f32 	%f50, %f1, %f42;
	div.rn.f32 	%f51, %f50, %f3;
	add.s64 	%rd28, %rd7, %rd22;
	ld.global.f32 	%f52, [%rd28];
	sub.f32 	%f53, %f42, %f52;
	mul.f32 	%f54, %f51, %f53;
	sub.f32 	%f55, %f49, %f54;
	mul.f32 	%f56, %f3, %f20;
	div.rn.f32 	%f57, %f1, %f56;
	ld.global.f32 	%f58, [%rd24+164];
	add.s64 	%rd29, %rd8, %rd22;
	ld.global.f32 	%f59, [%rd29];
	sub.f32 	%f60, %f58, %f59;
	mul.f32 	%f61, %f57, %f60;
	sub.f32 	%f62, %f55, %f61;
	ld.global.f32 	%f63, [%rd18+4];
	add.f32 	%f64, %f42, %f42;
	sub.f32 	%f65, %f63, %f64;
	add.f32 	%f66, %f46, %f65;
	ld.global.f32 	%f67, [%rd18+164];
	sub.f32 	%f68, %f67, %f64;
	add.f32 	%f69, %f52, %f68;
	mul.f32 	%f70, %f35, %f69;
	fma.rn.f32 	%f71, %f29, %f66, %f70;
	fma.rn.f32 	%f72, %f5, %f71, %f62;
	add.s64 	%rd30, %rd10, %rd11;
	st.global.f32 	[%rd30], %f72;
$L__BB3_2:
	ret;

}
	// .globl	_Z25cavity_flow_finish_devicePfS_
.visible .entry _Z25cavity_flow_finish_devicePfS_(
	.param .u64 .ptr .align 1 _Z25cavity_flow_finish_devicePfS__param_0,
	.param .u64 .ptr .align 1 _Z25cavity_flow_finish_devicePfS__param_1
)
{
	.reg .b32 	%r<3>;
	.reg .b64 	%rd<5>;

	ld.param.u64 	%rd1, [_Z25cavity_flow_finish_devicePfS__param_0];
	ld.param.u64 	%rd2, [_Z25cavity_flow_finish_devicePfS__param_1];
	cvta.to.global.u64 	%rd3, %rd1;
	cvta.to.global.u64 	%rd4, %rd2;
	mov.b32 	%r1, 0;
	st.global.u32 	[%rd3+4], %r1;
	st.global.u32 	[%rd3+8], %r1;
	st.global.u32 	[%rd3+12], %r1;
	st.global.u32 	[%rd3+16], %r1;
	st.global.u32 	[%rd3+20], %r1;
	st.global.u32 	[%rd3+24], %r1;
	st.global.u32 	[%rd3+28], %r1;
	st.global.u32 	[%rd3+32], %r1;
	st.global.u32 	[%rd3+36], %r1;
	st.global.u32 	[%rd3+40], %r1;
	st.global.u32 	[%rd3+44], %r1;
	st.global.u32 	[%rd3+48], %r1;
	st.global.u32 	[%rd3+52], %r1;
	st.global.u32 	[%rd3+56], %r1;
	st.global.u32 	[%rd3+60], %r1;
	st.global.u32 	[%rd3+64], %r1;
	st.global.u32 	[%rd3+68], %r1;
	st.global.u32 	[%rd3+72], %r1;
	st.global.u32 	[%rd3+76], %r1;
	st.global.u32 	[%rd3+80], %r1;
	st.global.u32 	[%rd3+84], %r1;
	st.global.u32 	[%rd3+88], %r1;
	st.global.u32 	[%rd3+92], %r1;
	st.global.u32 	[%rd3+96], %r1;
	st.global.u32 	[%rd3+100], %r1;
	st.global.u32 	[%rd3+104], %r1;
	st.global.u32 	[%rd3+108], %r1;
	st.global.u32 	[%rd3+112], %r1;
	st.global.u32 	[%rd3+116], %r1;
	st.global.u32 	[%rd3+120], %r1;
	st.global.u32 	[%rd3+124], %r1;
	st.global.u32 	[%rd3+128], %r1;
	st.global.u32 	[%rd3+132], %r1;
	st.global.u32 	[%rd3+136], %r1;
	st.global.u32 	[%rd3+140], %r1;
	st.global.u32 	[%rd3+144], %r1;
	st.global.u32 	[%rd3+148], %r1;
	st.global.u32 	[%rd3+152], %r1;
	st.global.u32 	[%rd3+156], %r1;
	st.global.u32 	[%rd3], %r1;
	st.global.u32 	[%rd3+160], %r1;
	st.global.u32 	[%rd3+164], %r1;
	st.global.u32 	[%rd3+324], %r1;
	st.global.u32 	[%rd3+328], %r1;
	st.global.u32 	[%rd3+488], %r1;
	st.global.u32 	[%rd3+492], %r1;
	st.global.u32 	[%rd3+652], %r1;
	st.global.u32 	[%rd3+656], %r1;
	st.global.u32 	[%rd3+816], %r1;
	st.global.u32 	[%rd3+820], %r1;
	st.global.u32 	[%rd3+980], %r1;
	st.global.u32 	[%rd3+984], %r1;
	st.global.u32 	[%rd3+1144], %r1;
	st.global.u32 	[%rd3+1148], %r1;
	st.global.u32 	[%rd3+1308], %r1;
	st.global.u32 	[%rd3+1312], %r1;
	st.global.u32 	[%rd3+1472], %r1;
	st.global.u32 	[%rd3+1476], %r1;
	st.global.u32 	[%rd3+1636], %r1;
	st.global.u32 	[%rd3+1640], %r1;
	st.global.u32 	[%rd3+1800], %r1;
	st.global.u32 	[%rd3+1804], %r1;
	st.global.u32 	[%rd3+1964], %r1;
	st.global.u32 	[%rd3+1968], %r1;
	st.global.u32 	[%rd3+2128], %r1;
	st.global.u32 	[%rd3+2132], %r1;
	st.global.u32 	[%rd3+2292], %r1;
	st.global.u32 	[%rd3+2296], %r1;
	st.global.u32 	[%rd3+2456], %r1;
	st.global.u32 	[%rd3+2460], %r1;
	st.global.u32 	[%rd3+2620], %r1;
	st.global.u32 	[%rd3+2624], %r1;
	st.global.u32 	[%rd3+2784], %r1;
	st.global.u32 	[%rd3+2788], %r1;
	st.global.u32 	[%rd3+2948], %r1;
	st.global.u32 	[%rd3+2952], %r1;
	st.global.u32 	[%rd3+3112], %r1;
	st.global.u32 	[%rd3+3116], %r1;
	st.global.u32 	[%rd3+3276], %r1;
	st.global.u32 	[%rd3+3280], %r1;
	st.global.u32 	[%rd3+3440], %r1;
	st.global.u32 	[%rd3+3444], %r1;
	st.global.u32 	[%rd3+3604], %r1;
	st.global.u32 	[%rd3+3608], %r1;
	st.global.u32 	[%rd3+3768], %r1;
	st.global.u32 	[%rd3+3772], %r1;
	st.global.u32 	[%rd3+3932], %r1;
	st.global.u32 	[%rd3+3936], %r1;
	st.global.u32 	[%rd3+4096], %r1;
	st.global.u32 	[%rd3+4100], %r1;
	st.global.u32 	[%rd3+4260], %r1;
	st.global.u32 	[%rd3+4264], %r1;
	st.global.u32 	[%rd3+4424], %r1;
	st.global.u32 	[%rd3+4428], %r1;
	st.global.u32 	[%rd3+4588], %r1;
	st.global.u32 	[%rd3+4592], %r1;
	st.global.u32 	[%rd3+4752], %r1;
	st.global.u32 	[%rd3+4756], %r1;
	st.global.u32 	[%rd3+4916], %r1;
	st.global.u32 	[%rd3+4920], %r1;
	st.global.u32 	[%rd3+5080], %r1;
	st.global.u32 	[%rd3+5084], %r1;
	st.global.u32 	[%rd3+5244], %r1;
	st.global.u32 	[%rd3+5248], %r1;
	st.global.u32 	[%rd3+5408], %r1;
	st.global.u32 	[%rd3+5412], %r1;
	st.global.u32 	[%rd3+5572], %r1;
	st.global.u32 	[%rd3+5576], %r1;
	st.global.u32 	[%rd3+5736], %r1;
	st.global.u32 	[%rd3+5740], %r1;
	st.global.u32 	[%rd3+5900], %r1;
	st.global.u32 	[%rd3+5904], %r1;
	st.global.u32 	[%rd3+6064], %r1;
	st.global.u32 	[%rd3+6068], %r1;
	st.global.u32 	[%rd3+6228], %r1;
	st.global.u32 	[%rd3+6232], %r1;
	st.global.u32 	[%rd3+6392], %r1;
	st.global.u32 	[%rd3+6396], %r1;
	st.global.u32 	[%rd3+6556], %r1;
	mov.b32 	%r2, 1065353216;
	st.global.u32 	[%rd3+6560], %r2;
	st.global.u32 	[%rd3+6564], %r2;
	st.global.u32 	[%rd3+6568], %r2;
	st.global.u32 	[%rd3+6572], %r2;
	st.global.u32 	[%rd3+6576], %r2;
	st.global.u32 	[%rd3+6580], %r2;
	st.global.u32 	[%rd3+6584], %r2;
	st.global.u32 	[%rd3+6588], %r2;
	st.global.u32 	[%rd3+6592], %r2;
	st.global.u32 	[%rd3+6596], %r2;
	st.global.u32 	[%rd3+6600], %r2;
	st.global.u32 	[%rd3+6604], %r2;
	st.global.u32 	[%rd3+6608], %r2;
	st.global.u32 	[%rd3+6612], %r2;
	st.global.u32 	[%rd3+6616], %r2;
	st.global.u32 	[%rd3+6620], %r2;
	st.global.u32 	[%rd3+6624], %r2;
	st.global.u32 	[%rd3+6628], %r2;
	st.global.u32 	[%rd3+6632], %r2;
	st.global.u32 	[%rd3+6636], %r2;
	st.global.u32 	[%rd3+6640], %r2;
	st.global.u32 	[%rd3+6644], %r2;
	st.global.u32 	[%rd3+6648], %r2;
	st.global.u32 	[%rd3+6652], %r2;
	st.global.u32 	[%rd3+6656], %r2;
	st.global.u32 	[%rd3+6660], %r2;
	st.global.u32 	[%rd3+6664], %r2;
	st.global.u32 	[%rd3+6668], %r2;
	st.global.u32 	[%rd3+6672], %r2;
	st.global.u32 	[%rd3+6676], %r2;
	st.global.u32 	[%rd3+6680], %r2;
	st.global.u32 	[%rd3+6684], %r2;
	st.global.u32 	[%rd3+6688], %r2;
	st.global.u32 	[%rd3+6692], %r2;
	st.global.u32 	[%rd3+6696], %r2;
	st.global.u32 	[%rd3+6700], %r2;
	st.global.u32 	[%rd3+6704], %r2;
	st.global.u32 	[%rd3+6708], %r2;
	st.global.u32 	[%rd3+6712], %r2;
	st.global.u32 	[%rd3+6716], %r2;
	st.global.u32 	[%rd3+6720], %r2;
	st.global.u32 	[%rd4+6560], %r1;
	st.global.u32 	[%rd4+4], %r1;
	st.global.u32 	[%rd4+6564], %r1;
	st.global.u32 	[%rd4+8], %r1;
	st.global.u32 	[%rd4+6568], %r1;
	st.global.u32 	[%rd4+12], %r1;
	st.global.u32 	[%rd4+6572], %r1;
	st.global.u32 	[%rd4+16], %r1;
	st.global.u32 	[%rd4+6576], %r1;
	st.global.u32 	[%rd4+20], %r1;
	st.global.u32 	[%rd4+6580], %r1;
	st.global.u32 	[%rd4+24], %r1;
	st.global.u32 	[%rd4+6584], %r1;
	st.global.u32 	[%rd4+28], %r1;
	st.global.u32 	[%rd4+6588], %r1;
	st.global.u32 	[%rd4+32], %r1;
	st.global.u32 	[%rd4+6592], %r1;
	st.global.u32 	[%rd4+36], %r1;
	st.global.u32 	[%rd4+6596], %r1;
	st.global.u32 	[%rd4+40], %r1;
	st.global.u32 	[%rd4+6600], %r1;
	st.global.u32 	[%rd4+44], %r1;
	st.global.u32 	[%rd4+6604], %r1;
	st.global.u32 	[%rd4+48], %r1;
	st.global.u32 	[%rd4+6608], %r1;
	st.global.u32 	[%rd4+52], %r1;
	st.global.u32 	[%rd4+6612], %r1;
	st.global.u32 	[%rd4+56], %r1;
	st.global.u32 	[%rd4+6616], %r1;
	st.global.u32 	[%rd4+60], %r1;
	st.global.u32 	[%rd4+6620], %r1;
	st.global.u32 	[%rd4+64], %r1;
	st.global.u32 	[%rd4+6624], %r1;
	st.global.u32 	[%rd4+68], %r1;
	st.global.u32 	[%rd4+6628], %r1;
	st.global.u32 	[%rd4+72], %r1;
	st.global.u32 	[%rd4+6632], %r1;
	st.global.u32 	[%rd4+76], %r1;
	st.global.u32 	[%rd4+6636], %r1;
	st.global.u32 	[%rd4+80], %r1;
	st.global.u32 	[%rd4+6640], %r1;
	st.global.u32 	[%rd4+84], %r1;
	st.global.u32 	[%rd4+6644], %r1;
	st.global.u32 	[%rd4+88], %r1;
	st.global.u32 	[%rd4+6648], %r1;
	st.global.u32 	[%rd4+92], %r1;
	st.global.u32 	[%rd4+6652], %r1;
	st.global.u32 	[%rd4+96], %r1;
	st.global.u32 	[%rd4+6656], %r1;
	st.global.u32 	[%rd4+100], %r1;
	st.global.u32 	[%rd4+6660], %r1;
	st.global.u32 	[%rd4+104], %r1;
	st.global.u32 	[%rd4+6664], %r1;
	st.global.u32 	[%rd4+108], %r1;
	st.global.u32 	[%rd4+6668], %r1;
	st.global.u32 	[%rd4+112], %r1;
	st.global.u32 	[%rd4+6672], %r1;
	st.global.u32 	[%rd4+116], %r1;
	st.global.u32 	[%rd4+6676], %r1;
	st.global.u32 	[%rd4+120], %r1;
	st.global.u32 	[%rd4+6680], %r1;
	st.global.u32 	[%rd4+124], %r1;
	st.global.u32 	[%rd4+6684], %r1;
	st.global.u32 	[%rd4+128], %r1;
	st.global.u32 	[%rd4+6688], %r1;
	st.global.u32 	[%rd4+132], %r1;
	st.global.u32 	[%rd4+6692], %r1;
	st.global.u32 	[%rd4+136], %r1;
	st.global.u32 	[%rd4+6696], %r1;
	st.global.u32 	[%rd4+140], %r1;
	st.global.u32 	[%rd4+6700], %r1;
	st.global.u32 	[%rd4+144], %r1;
	st.global.u32 	[%rd4+6704], %r1;
	st.global.u32 	[%rd4+148], %r1;
	st.global.u32 	[%rd4+6708], %r1;
	st.global.u32 	[%rd4+152], %r1;
	st.global.u32 	[%rd4+6712], %r1;
	st.global.u32 	[%rd4+156], %r1;
	st.global.u32 	[%rd4+6716], %r1;
	st.global.u32 	[%rd4], %r1;
	st.global.u32 	[%rd4+160], %r1;
	st.global.u32 	[%rd4+164], %r1;
	st.global.u32 	[%rd4+324], %r1;
	st.global.u32 	[%rd4+328], %r1;
	st.global.u32 	[%rd4+488], %r1;
	st.global.u32 	[%rd4+492], %r1;
	st.global.u32 	[%rd4+652], %r1;
	st.global.u32 	[%rd4+656], %r1;
	st.global.u32 	[%rd4+816], %r1;
	st.global.u32 	[%rd4+820], %r1;
	st.global.u32 	[%rd4+980], %r1;
	st.global.u32 	[%rd4+984], %r1;
	st.global.u32 	[%rd4+1144], %r1;
	st.global.u32 	[%rd4+1148], %r1;
	st.global.u32 	[%rd4+1308], %r1;
	st.global.u32 	[%rd4+1312], %r1;
	st.global.u32 	[%rd4+1472], %r1;
	st.global.u32 	[%rd4+1476], %r1;
	st.global.u32 	[%rd4+1636], %r1;
	st.global.u32 	[%rd4+1640], %r1;
	st.global.u32 	[%rd4+1800], %r1;
	st.global.u32 	[%rd4+1804], %r1;
	st.global.u32 	[%rd4+1964], %r1;
	st.global.u32 	[%rd4+1968], %r1;
	st.global.u32 	[%rd4+2128], %r1;
	st.global.u32 	[%rd4+2132], %r1;
	st.global.u32 	[%rd4+2292], %r1;
	st.global.u32 	[%rd4+2296], %r1;
	st.global.u32 	[%rd4+2456], %r1;
	st.global.u32 	[%rd4+2460], %r1;
	st.global.u32 	[%rd4+2620], %r1;
	st.global.u32 	[%rd4+2624], %r1;
	st.global.u32 	[%rd4+2784], %r1;
	st.global.u32 	[%rd4+2788], %r1;
	st.global.u32 	[%rd4+2948], %r1;
	st.global.u32 	[%rd4+2952], %r1;
	st.global.u32 	[%rd4+3112], %r1;
	st.global.u32 	[%rd4+3116], %r1;
	st.global.u32 	[%rd4+3276], %r1;
	st.global.u32 	[%rd4+3280], %r1;
	st.global.u32 	[%rd4+3440], %r1;
	st.global.u32 	[%rd4+3444], %r1;
	st.global.u32 	[%rd4+3604], %r1;
	st.global.u32 	[%rd4+3608], %r1;
	st.global.u32 	[%rd4+3768], %r1;
	st.global.u32 	[%rd4+3772], %r1;
	st.global.u32 	[%rd4+3932], %r1;
	st.global.u32 	[%rd4+3936], %r1;
	st.global.u32 	[%rd4+4096], %r1;
	st.global.u32 	[%rd4+4100], %r1;
	st.global.u32 	[%rd4+4260], %r1;
	st.global.u32 	[%rd4+4264], %r1;
	st.global.u32 	[%rd4+4424], %r1;
	st.global.u32 	[%rd4+4428], %r1;
	st.global.u32 	[%rd4+4588], %r1;
	st.global.u32 	[%rd4+4592], %r1;
	st.global.u32 	[%rd4+4752], %r1;
	st.global.u32 	[%rd4+4756], %r1;
	st.global.u32 	[%rd4+4916], %r1;
	st.global.u32 	[%rd4+4920], %r1;
	st.global.u32 	[%rd4+5080], %r1;
	st.global.u32 	[%rd4+5084], %r1;
	st.global.u32 	[%rd4+5244], %r1;
	st.global.u32 	[%rd4+5248], %r1;
	st.global.u32 	[%rd4+5408], %r1;
	st.global.u32 	[%rd4+5412], %r1;
	st.global.u32 	[%rd4+5572], %r1;
	st.global.u32 	[%rd4+5576], %r1;
	st.global.u32 	[%rd4+5736], %r1;
	st.global.u32 	[%rd4+5740], %r1;
	st.global.u32 	[%rd4+5900], %r1;
	st.global.u32 	[%rd4+5904], %r1;
	st.global.u32 	[%rd4+6064], %r1;
	st.global.u32 	[%rd4+6068], %r1;
	st.global.u32 	[%rd4+6228], %r1;
	st.global.u32 	[%rd4+6232], %r1;
	st.global.u32 	[%rd4+6392], %r1;
	st.global.u32 	[%rd4+6396], %r1;
	st.global.u32 	[%rd4+6556], %r1;
	st.global.u32 	[%rd4+6560], %r1;
	st.global.u32 	[%rd4+6720], %r1;
	ret;

}
.func  (.param .b64 func_retval0) __internal_accurate_pow(
	.param .b64 __internal_accurate_pow_param_0
)
{
	.reg .pred 	%p<8>;
	.reg .b32 	%r<49>;
	.reg .b32 	%f<3>;
	.reg .b64 	%fd<109>;

	ld.param.f64 	%fd10, [__internal_accurate_pow_param_0];
	{
	.reg .b32 %temp; 
	mov.b64 	{%temp, %r46}, %fd10;
	}
	{
	.reg .b32 %temp; 
	mov.b64 	{%r45, %temp}, %fd10;
	}
	shr.u32 	%r47, %r46, 20;
	setp.gt.u32 	%p1, %r46, 1048575;
	@%p1 bra 	$L__BB5_2;
	mul.f64 	%fd11, %fd10, 0d4350000000000000;
	{
	.reg .b32 %temp; 
	mov.b64 	{%temp, %r46}, %fd11;
	}
	{
	.reg .b32 %temp; 
	mov.b64 	{%r45, %temp}, %fd11;
	}
	shr.u32 	%r16, %r46, 20;
	add.s32 	%r47, %r16, -54;
$L__BB5_2:
	add.s32 	%r48, %r47, -1023;
	and.b32  	%r17, %r46, -2146435073;
	or.b32  	%r18, %r17, 1072693248;
	mov.b64 	%fd107, {%r45, %r18};
	setp.lt.u32 	%p2, %r18, 1073127583;
	@%p2 bra 	$L__BB5_4;
	{
	.reg .b32 %temp; 
	mov.b64 	{%r19, %temp}, %fd107;
	}
	{
	.reg .b32 %temp; 
	mov.b64 	{%temp, %r20}, %fd107;
	}
	add.s32 	%r21, %r20, -1048576;
	mov.b64 	%fd107, {%r19, %r21};
	add.s32 	%r48, %r47, -1022;
$L__BB5_4:
	add.f64 	%fd12, %fd107, 0dBFF0000000000000;
	add.f64 	%fd13, %fd107, 0d3FF0000000000000;
	rcp.approx.ftz.f64 	%fd14, %fd13;
	neg.f64 	%fd15, %fd13;
	fma.rn.f64 	%fd16, %fd15, %fd14, 0d3FF0000000000000;
	fma.rn.f64 	%fd17, %fd16, %fd16, %fd16;
	fma.rn.f64 	%fd18, %fd17, %fd14, %fd14;
	mul.f64 	%fd19, %fd12, %fd18;
	fma.rn.f64 	%fd20, %fd12, %fd18, %fd19;
	mul.f64 	%fd21, %fd20, %fd20;
	fma.rn.f64 	%fd22, %fd21, 0d3EB0F5FF7D2CAFE2, 0d3ED0F5D241AD3B5A;
	fma.rn.f64 	%fd23, %fd22, %fd21, 0d3EF3B20A75488A3F;
	fma.rn.f64 	%fd24, %fd23, %fd21, 0d3F1745CDE4FAECD5;
	fma.rn.f64 	%fd25, %fd24, %fd21, 0d3F3C71C7258A578B;
	fma.rn.f64 	%fd26, %fd25, %fd21, 0d3F6249249242B910;
	fma.rn.f64 	%fd27, %fd26, %fd21, 0d3F89999999999DFB;
	sub.f64 	%fd28, %fd12, %fd20;
	add.f64 	%fd29, %fd28, %fd28;
	neg.f64 	%fd30, %fd20;
	fma.rn.f64 	%fd31, %fd30, %fd12, %fd29;
	mul.f64 	%fd32, %fd18, %fd31;
	fma.rn.f64 	%fd33, %fd21, %fd27, 0d3FB5555555555555;
	mov.f64 	%fd34, 0d3FB5555555555555;
	sub.f64 	%fd35, %fd34, %fd33;
	fma.rn.f64 	%fd36, %fd21, %fd27, %fd35;
	add.f64 	%fd37, %fd36, 0dBC46A4CB00B9E7B0;
	add.f64 	%fd38, %fd33, %fd37;
	sub.f64 	%fd39, %fd33, %fd38;
	add.f64 	%fd40, %fd37, %fd39;
	mul.rn.f64 	%fd41, %fd20, %fd20;
	neg.f64 	%fd42, %fd41;
	fma.rn.f64 	%fd43, %fd20, %fd20, %fd42;
	{
	.reg .b32 %temp; 
	mov.b64 	{%r22, %temp}, %fd32;
	}
	{
	.reg .b32 %temp; 
	mov.b64 	{%temp, %r23}, %fd32;
	}
	add.s32 	%r24, %r23, 1048576;
	mov.b64 	%fd44, {%r22, %r24};
	fma.rn.f64 	%fd45, %fd20, %fd44, %fd43;
	mul.rn.f64 	%fd46, %fd41, %fd20;
	neg.f64 	%fd47, %fd46;
	fma.rn.f64 	%fd48, %fd41, %fd20, %fd47;
	fma.rn.f64 	%fd49, %fd41, %fd32, %fd48;
	fma.rn.f64 	%fd50, %fd45, %fd20, %fd49;
	mul.rn.f64 	%fd51, %fd38, %fd46;
	neg.f64 	%fd52, %fd51;
	fma.rn.f64 	%fd53, %fd38, %fd46, %fd52;
	fma.rn.f64 	%fd54, %fd38, %fd50, %fd53;
	fma.rn.f64 	%fd55, %fd40, %fd46, %fd54;
	add.f64 	%fd56, %fd51, %fd55;
	sub.f64 	%fd57, %fd51, %fd56;
	add.f64 	%fd58, %fd55, %fd57;
	add.f64 	%fd59, %fd20, %fd56;
	sub.f64 	%fd60, %fd20, %fd59;
	add.f64 	%fd61, %fd56, %fd60;
	add.f64 	%fd62, %fd58, %fd61;
	add.f64 	%fd63, %fd32, %fd62;
	add.f64 	%fd64, %fd59, %fd63;
	sub.f64 	%fd65, %fd59, %fd64;
	add.f64 	%fd66, %fd63, %fd65;
	xor.b32  	%r25, %r48, -2147483648;
	mov.b32 	%r26, 1127219200;
	mov.b64 	%fd67, {%r25, %r26};
	mov.b32 	%r27, -2147483648;
	mov.b64 	%fd68, {%r27, %r26};
	sub.f64 	%fd69, %fd67, %fd68;
	fma.rn.f64 	%fd70, %fd69, 0d3FE62E42FEFA39EF, %fd64;
	fma.rn.f64 	%fd71, %fd69, 0dBFE62E42FEFA39EF, %fd70;
	sub.f64 	%fd72, %fd71, %fd64;
	sub.f64 	%fd73, %fd66, %fd72;
	fma.rn.f64 	%fd74, %fd69, 0d3C7ABC9E3B39803F, %fd73;
	add.f64 	%fd75, %fd70, %fd74;
	sub.f64 	%fd76, %fd70, %fd75;
	add.f64 	%fd77, %fd74, %fd76;
	mov.f64 	%fd78, 0d4000000000000000;
	{
	.reg .b32 %temp; 
	mov.b64 	{%temp, %r28}, %fd78;
	}
	{
	.reg .b32 %temp; 
	mov.b64 	{%r29, %temp}, %fd78;
	}
	shl.b32 	%r30, %r28, 1;
	setp.gt.u32 	%p3, %r30, -33554433;
	and.b32  	%r31, %r28, -15728641;
	selp.b32 	%r32, %r31, %r28, %p3;
	mov.b64 	%fd79, {%r29, %r32};
	mul.rn.f64 	%fd80, %fd75, %fd79;
	neg.f64 	%fd81, %fd80;
	fma.rn.f64 	%fd82, %fd75, %fd79, %fd81;
	fma.rn.f64 	%fd83, %fd77, %fd79, %fd82;
	add.f64 	%fd4, %fd80, %fd83;
	sub.f64 	%fd84, %fd80, %fd4;
	add.f64 	%fd5, %fd83, %fd84;
	fma.rn.f64 	%fd85, %fd4, 0d3FF71547652B82FE, 0d4338000000000000;
	{
	.reg .b32 %temp; 
	mov.b64 	{%r13, %temp}, %fd85;
	}
	mov.f64 	%fd86, 0dC338000000000000;
	add.rn.f64 	%fd87, %fd85, %fd86;
	fma.rn.f64 	%fd88, %fd87, 0dBFE62E42FEFA39EF, %fd4;
	fma.rn.f64 	%fd89, %fd87, 0dBC7ABC9E3B39803F, %fd88;
	fma.rn.f64 	%fd90, %fd89, 0d3E5ADE1569CE2BDF, 0d3E928AF3FCA213EA;
	fma.rn.f64 	%fd91, %fd90, %fd89, 0d3EC71DEE62401315;
	fma.rn.f64 	%fd92, %fd91, %fd89, 0d3EFA01997C89EB71;
	fma.rn.f64 	%fd93, %fd92, %fd89, 0d3F2A01A014761F65;
	fma.rn.f64 	%fd94, %fd93, %fd89, 0d3F56C16C1852B7AF;
	fma.rn.f64 	%fd95, %fd94, %fd89, 0d3F81111111122322;
	fma.rn.f64 	%fd96, %fd95, %fd89, 0d3FA55555555502A1;
	fma.rn.f64 	%fd97, %fd96, %fd89, 0d3FC5555555555511;
	fma.rn.f64 	%fd98, %fd97, %fd89, 0d3FE000000000000B;
	fma.rn.f64 	%fd99, %fd98, %fd89, 0d3FF0000000000000;
	fma.rn.f64 	%fd100, %fd99, %fd89, 0d3FF0000000000000;
	{
	.reg .b32 %temp; 
	mov.b64 	{%r14, %temp}, %fd100;
	}
	{
	.reg .b32 %temp; 
	mov.b64 	{%temp, %r15}, %fd100;
	}
	shl.b32 	%r33, %r13, 20;
	add.s32 	%r34, %r33, %r15;
	mov.b64 	%fd108, {%r14, %r34};
	{
	.reg .b32 %temp; 
	mov.b64 	{%temp, %r35}, %fd4;
	}
	mov.b32 	%f2, %r35;
	abs.f32 	%f1, %f2;
	setp.lt.f32 	%p4, %f1, 0f4086232B;
	@%p4 bra 	$L__BB5_7;
	setp.lt.f64 	%p5, %fd4, 0d0000000000000000;
	add.f64 	%fd101, %fd4, 0d7FF0000000000000;
	selp.f64 	%fd108, 0d0000000000000000, %fd101, %p5;
	setp.geu.f32 	%p6, %f1, 0f40874800;
	@%p6 bra 	$L__BB5_7;
	shr.u32 	%r36, %r13, 31;
	add.s32 	%r37, %r13, %r36;
	shr.s32 	%r38, %r37, 1;
	shl.b32 	%r39, %r38, 20;
	add.s32 	%r40, %r15, %r39;
	mov.b64 	%fd102, {%r14, %r40};
	sub.s32 	%r41, %r13, %r38;
	shl.b32 	%r42, %r41, 20;
	add.s32 	%r43, %r42, 1072693248;
	mov.b32 	%r44, 0;
	mov.b64 	%fd103, {%r44, %r43};
	mul.f64 	%fd108, %fd103, %fd102;
$L__BB5_7:
	abs.f64 	%fd104, %fd108;
	setp.eq.f64 	%p7, %fd104, 0d7FF0000000000000;
	fma.rn.f64 	%fd105, %fd108, %fd5, %fd108;
	selp.f64 	%fd106, %fd108, %fd105, %p7;
	st.param.f64 	[func_retval0], %fd106;
	ret;

}


// ===== COMPILED SASS (sm_100) =====

	.target	sm_100

	.elftype	@"ET_EXEC"


//--------------------- .note.nv.tkinfo           --------------------------
	.section	.note.nv.tkinfo,"",@"SHT_NOTE"
	.sectionflags	@"SHF_NOTE_NV_TKINFO"
	.tkinfo
        /*0018*/ 	.word	0x00000002
        /*0030*/ 	.string	""
        /*0030*/ 	.string	"ptxas"
        /*0030*/ 	.string	"Cuda compilation tools, release 13.0, V13.0.88"
        /*0030*/ 	.string	"Build cuda_13.0.r13.0/compiler.36424714_0"
        /*0030*/ 	.string	"-arch sm_100 -m 64 "



//--------------------- .note.nv.cuinfo           --------------------------
	.section	.note.nv.cuinfo,"",@"SHT_NOTE"
	.sectionflags	@"SHF_NOTE_NV_CUINFO"
        /*0018*/ 	.short	0x0002
        /*001a*/ 	.short	0x0064
        /*001c*/ 	.short	0x0082
	.zero		2


//--------------------- .nv.info                  --------------------------
	.section	.nv.info,"",@"SHT_CUDA_INFO"
	.align	4


	//----- nvinfo : EIATTR_REGCOUNT
	.align		4
        /*0000*/ 	.byte	0x04, 0x2f
        /*0002*/ 	.short	(.L_1 - .L_0)
	.align		4
.L_0:
        /*0004*/ 	.word	index@(_Z17build_up_b_deviceiiPfffS_S_ff)
        /*0008*/ 	.word	0x00000020


	//----- nvinfo : EIATTR_FRAME_SIZE
	.align		4
.L_1:
        /*000c*/ 	.byte	0x04, 0x11
        /*000e*/ 	.short	(.L_3 - .L_2)
	.align		4
.L_2:
        /*0010*/ 	.word	index@($_Z17build_up_b_deviceiiPfffS_S_ff$__internal_accurate_pow)
        /*0014*/ 	.word	0x00000000


	//----- nvinfo : EIATTR_FRAME_SIZE
	.align		4
.L_3:
        /*0018*/ 	.byte	0x04, 0x11
        /*001a*/ 	.short	(.L_5 - .L_4)
	.align		4
.L_4:
        /*001c*/ 	.word	index@($__internal_3_$__cuda_sm3x_div_rn_noftz_f32_slowpath)
        /*0020*/ 	.word	0x00000000


	//----- nvinfo : EIATTR_FRAME_SIZE
	.align		4
.L_5:
        /*0024*/ 	.byte	0x04, 0x11
        /*0026*/ 	.short	(.L_7 - .L_6)
	.align		4
.L_6:
        /*0028*/ 	.word	index@($__internal_2_$__cuda_sm20_rcp_rn_f32_slowpath)
        /*002c*/ 	.word	0x00000000


	//----- nvinfo : EIATTR_FRAME_SIZE
	.align		4
.L_7:
        /*0030*/ 	.byte	0x04, 0x11
        /*0032*/ 	.short	(.L_9 - .L_8)
	.align		4
.L_8:
        /*0034*/ 	.word	index@(_Z17build_up_b_deviceiiPfffS_S_ff)
        /*0038*/ 	.word	0x00000000


	//----- nvinfo : EIATTR_REGCOUNT
	.align		4
.L_9:
        /*003c*/ 	.byte	0x04, 0x2f
        /*003e*/ 	.short	(.L_11 - .L_10)
	.align		4
.L_10:
        /*0040*/ 	.word	index@(_Z23pressure_poisson_devicePfS_ffS_)
        /*0044*/ 	.word	0x00000013


	//----- nvinfo : EIATTR_FRAME_SIZE
	.align		4
.L_11:
        /*0048*/ 	.byte	0x04, 0x11
        /*004a*/ 	.short	(.L_13 - .L_12)
	.align		4
.L_12:
        /*004c*/ 	.word	index@($__internal_1_$__cuda_sm3x_div_rn_noftz_f32_slowpath)
        /*0050*/ 	.word	0x00000000


	//----- nvinfo : EIATTR_FRAME_SIZE
	.align		4
.L_13:
        /*0054*/ 	.byte	0x04, 0x11
        /*0056*/ 	.short	(.L_15 - .L_14)
	.align		4
.L_14:
        /*0058*/ 	.word	index@(_Z23pressure_poisson_devicePfS_ffS_)
        /*005c*/ 	.word	0x00000000


	//----- nvinfo : EIATTR_REGCOUNT
	.align		4
.L_15:
        /*0060*/ 	.byte	0x04, 0x2f
        /*0062*/ 	.short	(.L_17 - .L_16)
	.align		4
.L_16:
        /*0064*/ 	.word	index@(_Z30pressure_poisson_finish_devicePf)
        /*0068*/ 	.word	0x00000020


	//----- nvinfo : EIATTR_FRAME_SIZE
	.align		4
.L_17:
        /*006c*/ 	.byte	0x04, 0x11
        /*006e*/ 	.short	(.L_19 - .L_18)
	.align		4
.L_18:
        /*0070*/ 	.word	index@(_Z30pressure_poisson_finish_devicePf)
        /*0074*/ 	.word	0x00000000


	//----- nvinfo : EIATTR_REGCOUNT
	.align		4
.L_19:
        /*0078*/ 	.byte	0x04, 0x2f
        /*007a*/ 	.short	(.L_21 - .L_20)
	.align		4
.L_20:
        /*007c*/ 	.word	index@(_Z18cavity_flow_devicePfS_S_S_fffS_ff)
        /*0080*/ 	.word	0x00000020


	//----- nvinfo : EIATTR_FRAME_SIZE
	.align		4
.L_21:
        /*0084*/ 	.byte	0x04, 0x11
        /*0086*/ 	.short	(.L_23 - .L_22)
	.align		4
.L_22:
        /*0088*/ 	.word	index@($__internal_0_$__cuda_sm3x_div_rn_noftz_f32_slowpath)
        /*008c*/ 	.word	0x00000000


	//----- nvinfo : EIATTR_FRAME_SIZE
	.align		4
.L_23:
        /*0090*/ 	.byte	0x04, 0x11
        /*0092*/ 	.short	(.L_25 - .L_24)
	.align		4
.L_24:
        /*0094*/ 	.word	index@(_Z18cavity_flow_devicePfS_S_S_fffS_ff)
        /*0098*/ 	.word	0x00000000


	//----- nvinfo : EIATTR_REGCOUNT
	.align		4
.L_25:
        /*009c*/ 	.byte	0x04, 0x2f
        /*009e*/ 	.short	(.L_27 - .L_26)
	.align		4
.L_26:
        /*00a0*/ 	.word	index@(_Z25cavity_flow_finish_devicePfS_)
        /*00a4*/ 	.word	0x0000000a


	//----- nvinfo : EIATTR_FRAME_SIZE
	.align		4
.L_27:
        /*00a8*/ 	.byte	0x04, 0x11
        /*00aa*/ 	.short	(.L_29 - .L_28)
	.align		4
.L_28:
        /*00ac*/ 	.word	index@(_Z25cavity_flow_finish_devicePfS_)
        /*00b0*/ 	.word	0x00000000


	//----- nvinfo : EIATTR_MIN_STACK_SIZE
	.align		4
.L_29:
        /*00b4*/ 	.byte	0x04, 0x12
        /*00b6*/ 	.short	(.L_31 - .L_30)
	.align		4
.L_30:
        /*00b8*/ 	.word	index@(_Z25cavity_flow_finish_devicePfS_)
        /*00bc*/ 	.word	0x00000000


	//----- nvinfo : EIATTR_MIN_STACK_SIZE
	.align		4
.L_31:
        /*00c0*/ 	.byte	0x04, 0x12
        /*00c2*/ 	.short	(.L_33 - .L_32)
	.align		4
.L_32:
        /*00c4*/ 	.word	index@(_Z18cavity_flow_devicePfS_S_S_fffS_ff)
        /*00c8*/ 	.word	0x00000000


	//----- nvinfo : EIATTR_MIN_STACK_SIZE
	.align		4
.L_33:
        /*00cc*/ 	.byte	0x04, 0x12
        /*00ce*/ 	.short	(.L_35 - .L_34)
	.align		4
.L_34:
        /*00d0*/ 	.word	index@(_Z30pressure_poisson_finish_devicePf)
        /*00d4*/ 	.word	0x00000000


	//----- nvinfo : EIATTR_MIN_STACK_SIZE
	.align		4
.L_35:
        /*00d8*/ 	.byte	0x04, 0x12
        /*00da*/ 	.short	(.L_37 - .L_36)
	.align		4
.L_36:
        /*00dc*/ 	.word	index@(_Z23pressure_poisson_devicePfS_ffS_)
        /*00e0*/ 	.word	0x00000000


	//----- nvinfo : EIATTR_MIN_STACK_SIZE
	.align		4
.L_37:
        /*00e4*/ 	.byte	0x04, 0x12
        /*00e6*/ 	.short	(.L_39 - .L_38)
	.align		4
.L_38:
        /*00e8*/ 	.word	index@(_Z17build_up_b_deviceiiPfffS_S_ff)
        /*00ec*/ 	.word	0x00000000
.L_39:


//--------------------- .nv.compat                --------------------------
	.section	.nv.compat,"",@"SHT_CUDA_COMPAT_INFO"
	.align	4
        /*0000*/ 	.byte	0x02, 0x09, 0x00, 0x00, 0x02, 0x02, 0x01, 0x00, 0x02, 0x05, 0x05, 0x00, 0x03, 0x07, 0x01, 0x01
        /*0010*/ 	.byte	0x02, 0x03, 0x00, 0x00, 0x02, 0x06, 0x01, 0x00, 0x04, 0x0b, 0x08, 0x00, 0x01, 0x00, 0x00, 0x00
        /*0020*/ 	.byte	0x00, 0x00, 0x00, 0x00


//--------------------- .nv.info._Z25cavity_flow_finish_devicePfS_ --------------------------
	.section	.nv.info._Z25cavity_flow_finish_devicePfS_,"",@"SHT_CUDA_INFO"
	.sectionflags	@""
	.align	4


	//----- nvinfo : EIATTR_CUDA_API_VERSION
	.align		4
        /*0000*/ 	.byte	0x04, 0x37
        /*0002*/ 	.short	(.L_41 - .L_40)
.L_40:
        /*0004*/ 	.word	0x00000082


	//----- nvinfo : EIATTR_KPARAM_INFO
	.align		4
.L_41:
        /*0008*/ 	.byte	0x04, 0x17
        /*000a*/ 	.short	(.L_43 - .L_42)
.L_42:
        /*000c*/ 	.word	0x00000000
        /*0010*/ 	.short	0x0001
        /*0012*/ 	.short	0x0008
        /*0014*/ 	.byte	0x00, 0xf5, 0x21, 0x00


	//----- nvinfo : EIATTR_KPARAM_INFO
	.align		4
.L_43:
        /*0018*/ 	.byte	0x04, 0x17
        /*001a*/ 	.short	(.L_45 - .L_44)
.L_44:
        /*001c*/ 	.word	0x00000000
        /*0020*/ 	.short	0x0000
        /*0022*/ 	.short	0x0000
        /*0024*/ 	.byte	0x00, 0xf5, 0x21, 0x00


	//----- nvinfo : EIATTR_SPARSE_MMA_MASK
	.align		4
.L_45:
        /*0028*/ 	.byte	0x03, 0x50
        /*002a*/ 	.short	0x0000


	//----- nvinfo : EIATTR_MAXREG_COUNT
	.align		4
        /*002c*/ 	.byte	0x03, 0x1b
        /*002e*/ 	.short	0x00ff


	//----- nvinfo : EIATTR_MERCURY_ISA_VERSION
	.align		4
        /*0030*/ 	.byte	0x03, 0x5f
        /*0032*/ 	.short	0x0101


	//----- nvinfo : EIATTR_VRC_CTA_INIT_COUNT
	.align		4
        /*0034*/ 	.byte	0x02, 0x4a
	.zero		1
	.zero		1


	//----- nvinfo : EIATTR_EXIT_INSTR_OFFSETS
	.align		4
        /*0038*/ 	.byte	0x04, 0x1c
        /*003a*/ 	.short	(.L_47 - .L_46)


	//   ....[0]....
.L_46:
        /*003c*/ 	.word	0x000018b0


	//----- nvinfo : EIATTR_CBANK_PARAM_SIZE
	.align		4
.L_47:
        /*0040*/ 	.byte	0x03, 0x19
        /*0042*/ 	.short	0x0010


	//----- nvinfo : EIATTR_PARAM_CBANK
	.align		4
        /*0044*/ 	.byte	0x04, 0x0a
        /*0046*/ 	.short	(.L_49 - .L_48)
	.align		4
.L_48:
        /*0048*/ 	.word	index@(.nv.constant0._Z25cavity_flow_finish_devicePfS_)
        /*004c*/ 	.short	0x0380
        /*004e*/ 	.short	0x0010


	//----- nvinfo : EIATTR_SW_WAR
	.align		4
.L_49:
        /*0050*/ 	.byte	0x04, 0x36
        /*0052*/ 	.short	(.L_51 - .L_50)
.L_50:
        /*0054*/ 	.word	0x00000008
.L_51:


//--------------------- .nv.info._Z18cavity_flow_devicePfS_S_S_fffS_ff --------------------------
	.section	.nv.info._Z18cavity_flow_devicePfS_S_S_fffS_ff,"",@"SHT_CUDA_INFO"
	.sectionflags	@""
	.align	4


	//----- nvinfo : EIATTR_CUDA_API_VERSION
	.align		4
        /*0000*/ 	.byte	0x04, 0x37
        /*0002*/ 	.short	(.L_53 - .L_52)
.L_52:
        /*0004*/ 	.word	0x00000082


	//----- nvinfo : EIATTR_KPARAM_INFO
	.align		4
.L_53:
        /*0008*/ 	.byte	0x04, 0x17
        /*000a*/ 	.short	(.L_55 - .L_54)
.L_54:
        /*000c*/ 	.word	0x00000000
        /*0010*/ 	.short	0x0009
        /*0012*/ 	.short	0x003c
        /*0014*/ 	.byte	0x00, 0xf0, 0x11, 0x00


	//----- nvinfo : EIATTR_KPARAM_INFO
	.align		4
.L_55:
        /*0018*/ 	.byte	0x04, 0x17
        /*001a*/ 	.short	(.L_57 - .L_56)
.L_56:
        /*001c*/ 	.word	0x00000000
        /*0020*/ 	.short	0x0008
        /*0022*/ 	.short	0x0038
        /*0024*/ 	.byte	0x00, 0xf0, 0x11, 0x00


	//----- nvinfo : EIATTR_KPARAM_INFO
	.align		4
.L_57:
        /*0028*/ 	.byte	0x04, 0x17
        /*002a*/ 	.short	(.L_59 - .L_58)
.L_58:
        /*002c*/ 	.word	0x00000000
        /*0030*/ 	.short	0x0007
        /*0032*/ 	.short	0x0030
        /*0034*/ 	.byte	0x00, 0xf5, 0x21, 0x00


	//----- nvinfo : EIATTR_KPARAM_INFO
	.align		4
.L_59:
        /*0038*/ 	.byte	0x04, 0x17
        /*003a*/ 	.short	(.L_61 - .L_60)
.L_60:
        /*003c*/ 	.word	0x00000000
        /*0040*/ 	.short	0x0006
        /*0042*/ 	.short	0x0028
        /*0044*/ 	.byte	0x00, 0xf0, 0x11, 0x00


	//----- nvinfo : EIATTR_KPARAM_INFO
	.align		4
.L_61:
        /*0048*/ 	.byte	0x04, 0x17
        /*004a*/ 	.short	(.L_63 - .L_62)
.L_62:
        /*004c*/ 	.word	0x00000000
        /*0050*/ 	.short	0x0005
        /*0052*/ 	.short	0x0024
        /*0054*/ 	.byte	0x00, 0xf0, 0x11, 0x00


	//----- nvinfo : EIATTR_KPARAM_INFO
	.align		4
.L_63:
        /*0058*/ 	.byte	0x04, 0x17
        /*005a*/ 	.short	(.L_65 - .L_64)
.L_64:
        /*005c*/ 	.word	0x00000000
        /*0060*/ 	.short	0x0004
        /*0062*/ 	.short	0x0020
        /*0064*/ 	.byte	0x00, 0xf0, 0x11, 0x00


	//----- nvinfo : EIATTR_KPARAM_INFO
	.align		4
.L_65:
        /*0068*/ 	.byte	0x04, 0x17
        /*006a*/ 	.short	(.L_67 - .L_66)
.L_66:
        /*006c*/ 	.word	0x00000000
        /*0070*/ 	.short	0x0003
        /*0072*/ 	.short	0x0018
        /*0074*/ 	.byte	0x00, 0xf5, 0x21, 0x00


	//----- nvinfo : EIATTR_KPARAM_INFO
	.align		4
.L_67:
        /*0078*/ 	.byte	0x04, 0x17
        /*007a*/ 	.short	(.L_69 - .L_68)
.L_68:
        /*007c*/ 	.word	0x00000000
        /*0080*/ 	.short	0x0002
        /*0082*/ 	.short	0x0010
        /*0084*/ 	.byte	0x00, 0xf5, 0x21, 0x00


	//----- nvinfo : EIATTR_KPARAM_INFO
	.align		4
.L_69:
        /*0088*/ 	.byte	0x04, 0x17
        /*008a*/ 	.short	(.L_71 - .L_70)
.L_70:
        /*008c*/ 	.word	0x00000000
        /*0090*/ 	.short	0x0001
        /*0092*/ 	.short	0x0008
        /*0094*/ 	.byte	0x00, 0xf5, 0x21, 0x00


	//----- nvinfo : EIATTR_KPARAM_INFO
	.align		4
.L_71:
        /*0098*/ 	.byte	0x04, 0x17
        /*009a*/ 	.short	(.L_73 - .L_72)
.L_72:
        /*009c*/ 	.word	0x00000000
        /*00a0*/ 	.short	0x0000
        /*00a2*/ 	.short	0x0000
        /*00a4*/ 	.byte	0x00, 0xf5, 0x21, 0x00


	//----- nvinfo : EIATTR_SPARSE_MMA_MASK
	.align		4
.L_73:
        /*00a8*/ 	.byte	0x03, 0x50
        /*00aa*/ 	.short	0x0000


	//----- nvinfo : EIATTR_MAXREG_COUNT
	.align		4
        /*00ac*/ 	.byte	0x03, 0x1b
        /*00ae*/ 	.short	0x00ff


	//----- nvinfo : EIATTR_MERCURY_ISA_VERSION
	.align		4
        /*00b0*/ 	.byte	0x03, 0x5f
        /*00b2*/ 	.short	0x0101


	//----- nvinfo : EIATTR_VRC_CTA_INIT_COUNT
	.align		4
        /*00b4*/ 	.byte	0x02, 0x4a
	.zero		1
	.zero		1


	//----- nvinfo : EIATTR_EXIT_INSTR_OFFSETS
	.align		4
        /*00b8*/ 	.byte	0x04, 0x1c
        /*00ba*/ 	.short	(.L_75 - .L_74)


	//   ....[0]....
.L_74:
        /*00bc*/ 	.word	0x000000c0


	//   ....[1]....
        /*00c0*/ 	.word	0x00000ef0


	//----- nvinfo : EIATTR_CRS_STACK_SIZE
	.align		4
.L_75:
        /*00c4*/ 	.byte	0x04, 0x1e
        /*00c6*/ 	.short	(.L_77 - .L_76)
.L_76:
        /*00c8*/ 	.word	0x00000000


	//----- nvinfo : EIATTR_CBANK_PARAM_SIZE
	.align		4
.L_77:
        /*00cc*/ 	.byte	0x03, 0x19
        /*00ce*/ 	.short	0x0040


	//----- nvinfo : EIATTR_PARAM_CBANK
	.align		4
        /*00d0*/ 	.byte	0x04, 0x0a
        /*00d2*/ 	.short	(.L_79 - .L_78)
	.align		4
.L_78:
        /*00d4*/ 	.word	index@(.nv.constant0._Z18cavity_flow_devicePfS_S_S_fffS_ff)
        /*00d8*/ 	.short	0x0380
        /*00da*/ 	.short	0x0040


	//----- nvinfo : EIATTR_SW_WAR
	.align		4
.L_79:
        /*00dc*/ 	.byte	0x04, 0x36
        /*00de*/ 	.short	(.L_81 - .L_80)
.L_80:
        /*00e0*/ 	.word	0x00000008
.L_81:


//--------------------- .nv.info._Z30pressure_poisson_finish_devicePf --------------------------
	.section	.nv.info._Z30pressure_poisson_finish_devicePf,"",@"SHT_CUDA_INFO"
	.sectionflags	@""
	.align	4


	//----- nvinfo : EIATTR_CUDA_API_VERSION
	.align		4
        /*0000*/ 	.byte	0x04, 0x37
        /*0002*/ 	.short	(.L_83 - .L_82)
.L_82:
        /*0004*/ 	.word	0x00000082


	//----- nvinfo : EIATTR_KPARAM_INFO
	.align		4
.L_83:
        /*0008*/ 	.byte	0x04, 0x17
        /*000a*/ 	.short	(.L_85 - .L_84)
.L_84:
        /*000c*/ 	.word	0x00000000
        /*0010*/ 	.short	0x0000
        /*0012*/ 	.short	0x0000
        /*0014*/ 	.byte	0x00, 0xf5, 0x21, 0x00


	//----- nvinfo : EIATTR_SPARSE_MMA_MASK
	.align		4
.L_85:
        /*0018*/ 	.byte	0x03, 0x50
        /*001a*/ 	.short	0x0000


	//----- nvinfo : EIATTR_MAXREG_COUNT
	.align		4
        /*001c*/ 	.byte	0x03, 0x1b
        /*001e*/ 	.short	0x00ff


	//----- nvinfo : EIATTR_MERCURY_ISA_VERSION
	.align		4
        /*0020*/ 	.byte	0x03, 0x5f
        /*0022*/ 	.short	0x0101


	//----- nvinfo : EIATTR_VRC_CTA_INIT_COUNT
	.align		4
        /*0024*/ 	.byte	0x02, 0x4a
	.zero		1
	.zero		1


	//----- nvinfo : EIATTR_EXIT_INSTR_OFFSETS
	.align		4
        /*0028*/ 	.byte	0x04, 0x1c
        /*002a*/ 	.short	(.L_87 - .L_86)


	//   ....[0]....
.L_86:
        /*002c*/ 	.word	0x00000d00


	//----- nvinfo : EIATTR_CBANK_PARAM_SIZE
	.align		4
.L_87:
        /*0030*/ 	.byte	0x03, 0x19
        /*0032*/ 	.short	0x0008


	//----- nvinfo : EIATTR_PARAM_CBANK
	.align		4
        /*0034*/ 	.byte	0x04, 0x0a
        /*0036*/ 	.short	(.L_89 - .L_88)
	.align		4
.L_88:
        /*0038*/ 	.word	index@(.nv.constant0._Z30pressure_poisson_finish_devicePf)
        /*003c*/ 	.short	0x0380
        /*003e*/ 	.short	0x0008


	//----- nvinfo : EIATTR_SW_WAR
	.align		4
.L_89:
        /*0040*/ 	.byte	0x04, 0x36
        /*0042*/ 	.short	(.L_91 - .L_90)
.L_90:
        /*0044*/ 	.word	0x00000008
.L_91:


//--------------------- .nv.info._Z23pressure_poisson_devicePfS_ffS_ --------------------------
	.section	.nv.info._Z23pressure_poisson_devicePfS_ffS_,"",@"SHT_CUDA_INFO"
	.sectionflags	@""
	.align	4


	//----- nvinfo : EIATTR_CUDA_API_VERSION
	.align		4
        /*0000*/ 	.byte	0x04, 0x37
        /*0002*/ 	.short	(.L_93 - .L_92)
.L_92:
        /*0004*/ 	.word	0x00000082


	//----- nvinfo : EIATTR_KPARAM_INFO
	.align		4
.L_93:
        /*0008*/ 	.byte	0x04, 0x17
        /*000a*/ 	.short	(.L_95 - .L_94)
.L_94:
        /*000c*/ 	.word	0x00000000
        /*0010*/ 	.short	0x0004
        /*0012*/ 	.short	0x0018
        /*0014*/ 	.byte	0x00, 0xf5, 0x21, 0x00


	//----- nvinfo : EIATTR_KPARAM_INFO
	.align		4
.L_95:
        /*0018*/ 	.byte	0x04, 0x17
        /*001a*/ 	.short	(.L_97 - .L_96)
.L_96:
        /*001c*/ 	.word	0x00000000
        /*0020*/ 	.short	0x0003
        /*0022*/ 	.short	0x0014
        /*0024*/ 	.byte	0x00, 0xf0, 0x11, 0x00


	//----- nvinfo : EIATTR_KPARAM_INFO
	.align		4
.L_97:
        /*0028*/ 	.byte	0x04, 0x17
        /*002a*/ 	.short	(.L_99 - .L_98)
.L_98:
        /*002c*/ 	.word	0x00000000
        /*0030*/ 	.short	0x0002
        /*0032*/ 	.short	0x0010
        /*0034*/ 	.byte	0x00, 0xf0, 0x11, 0x00


	//----- nvinfo : EIATTR_KPARAM_INFO
	.align		4
.L_99:
        /*0038*/ 	.byte	0x04, 0x17
        /*003a*/ 	.short	(.L_101 - .L_100)
.L_100:
        /*003c*/ 	.word	0x00000000
        /*0040*/ 	.short	0x0001
        /*0042*/ 	.short	0x0008
        /*0044*/ 	.byte	0x00, 0xf5, 0x21, 0x00


	//----- nvinfo : EIATTR_KPARAM_INFO
	.align		4
.L_101:
        /*0048*/ 	.byte	0x04, 0x17
        /*004a*/ 	.short	(.L_103 - .L_102)
.L_102:
        /*004c*/ 	.word	0x00000000
        /*0050*/ 	.short	0x0000
        /*0052*/ 	.short	0x0000
        /*0054*/ 	.byte	0x00, 0xf5, 0x21, 0x00


	//----- nvinfo : EIATTR_SPARSE_MMA_MASK
	.align		4
.L_103:
        /*0058*/ 	.byte	0x03, 0x50
        /*005a*/ 	.short	0x0000


	//----- nvinfo : EIATTR_MAXREG_COUNT
	.align		4
        /*005c*/ 	.byte	0x03, 0x1b
        /*005e*/ 	.short	0x00ff


	//----- nvinfo : EIATTR_MERCURY_ISA_VERSION
	.align		4
        /*0060*/ 	.byte	0x03, 0x5f
        /*0062*/ 	.short	0x0101


	//----- nvinfo : EIATTR_VRC_CTA_INIT_COUNT
	.align		4
        /*0064*/ 	.byte	0x02, 0x4a
	.zero		1
	.zero		1


	//----- nvinfo : EIATTR_EXIT_INSTR_OFFSETS
	.align		4
        /*0068*/ 	.byte	0x04, 0x1c
        /*006a*/ 	.short	(.L_105 - .L_104)


	//   ....[0]....
.L_104:
        /*006c*/ 	.word	0x000000c0


	//   ....[1]....
        /*0070*/ 	.word	0x000004e0


	//----- nvinfo : EIATTR_CRS_STACK_SIZE
	.align		4
.L_105:
        /*0074*/ 	.byte	0x04, 0x1e
        /*0076*/ 	.short	(.L_107 - .L_106)
.L_106:
        /*0078*/ 	.word	0x00000000


	//----- nvinfo : EIATTR_CBANK_PARAM_SIZE
	.align		4
.L_107:
        /*007c*/ 	.byte	0x03, 0x19
        /*007e*/ 	.short	0x0020


	//----- nvinfo : EIATTR_PARAM_CBANK
	.align		4
        /*0080*/ 	.byte	0x04, 0x0a
        /*0082*/ 	.short	(.L_109 - .L_108)
	.align		4
.L_108:
        /*0084*/ 	.word	index@(.nv.constant0._Z23pressure_poisson_devicePfS_ffS_)
        /*0088*/ 	.short	0x0380
        /*008a*/ 	.short	0x0020


	//----- nvinfo : EIATTR_SW_WAR
	.align		4
.L_109:
        /*008c*/ 	.byte	0x04, 0x36
        /*008e*/ 	.short	(.L_111 - .L_110)
.L_110:
        /*0090*/ 	.word	0x00000008
.L_111:


//--------------------- .nv.info._Z17build_up_b_deviceiiPfffS_S_ff --------------------------
	.section	.nv.info._Z17build_up_b_deviceiiPfffS_S_ff,"",@"SHT_CUDA_INFO"
	.sectionflags	@""
	.align	4


	//----- nvinfo : EIATTR_CUDA_API_VERSION
	.align		4
        /*0000*/ 	.byte	0x04, 0x37
        /*0002*/ 	.short	(.L_113 - .L_112)
.L_112:
        /*0004*/ 	.word	0x00000082


	//----- nvinfo : EIATTR_KPARAM_INFO
	.align		4
.L_113:
        /*0008*/ 	.byte	0x04, 0x17
        /*000a*/ 	.short	(.L_115 - .L_114)
.L_114:
        /*000c*/ 	.word	0x00000000
        /*0010*/ 	.short	0x0008
        /*0012*/ 	.short	0x002c
        /*0014*/ 	.byte	0x00, 0xf0, 0x11, 0x00


	//----- nvinfo : EIATTR_KPARAM_INFO
	.align		4
.L_115:
        /*0018*/ 	.byte	0x04, 0x17
        /*001a*/ 	.short	(.L_117 - .L_116)
.L_116:
        /*001c*/ 	.word	0x00000000
        /*0020*/ 	.short	0x0007
        /*0022*/ 	.short	0x0028
        /*0024*/ 	.byte	0x00, 0xf0, 0x11, 0x00


	//----- nvinfo : EIATTR_KPARAM_INFO
	.align		4
.L_117:
        /*0028*/ 	.byte	0x04, 0x17
        /*002a*/ 	.short	(.L_119 - .L_118)
.L_118:
        /*002c*/ 	.word	0x00000000
        /*0030*/ 	.short	0x0006
        /*0032*/ 	.short	0x0020
        /*0034*/ 	.byte	0x00, 0xf5, 0x21, 0x00


	//----- nvinfo : EIATTR_KPARAM_INFO
	.align		4
.L_119:
        /*0038*/ 	.byte	0x04, 0x17
        /*003a*/ 	.short	(.L_121 - .L_120)
.L_120:
        /*003c*/ 	.word	0x00000000
        /*0040*/ 	.short	0x0005
        /*0042*/ 	.short	0x0018
        /*0044*/ 	.byte	0x00, 0xf5, 0x21, 0x00


	//----- nvinfo : EIATTR_KPARAM_INFO
	.align		4
.L_121:
        /*0048*/ 	.byte	0x04, 0x17
        /*004a*/ 	.short	(.L_123 - .L_122)
.L_122:
        /*004c*/ 	.word	0x00000000
        /*0050*/ 	.short	0x0004
        /*0052*/ 	.short	0x0014
        /*0054*/ 	.byte	0x00, 0xf0, 0x11, 0x00


	//----- nvinfo : EIATTR_KPARAM_INFO
	.align		4
.L_123:
        /*0058*/ 	.byte	0x04, 0x17
        /*005a*/ 	.short	(.L_125 - .L_124)
.L_124:
        /*005c*/ 	.word	0x00000000
        /*0060*/ 	.short	0x0003
        /*0062*/ 	.short	0x0010
        /*0064*/ 	.byte	0x00, 0xf0, 0x11, 0x00


	//----- nvinfo : EIATTR_KPARAM_INFO
	.align		4
.L_125:
        /*0068*/ 	.byte	0x04, 0x17
        /*006a*/ 	.short	(.L_127 - .L_126)
.L_126:
        /*006c*/ 	.word	0x00000000
        /*0070*/ 	.short	0x0002
        /*0072*/ 	.short	0x0008
        /*0074*/ 	.byte	0x00, 0xf5, 0x21, 0x00


	//----- nvinfo : EIATTR_KPARAM_INFO
	.align		4
.L_127:
        /*0078*/ 	.byte	0x04, 0x17
        /*007a*/ 	.short	(.L_129 - .L_128)
.L_128:
        /*007c*/ 	.word	0x00000000
        /*0080*/ 	.short	0x0001
        /*0082*/ 	.short	0x0004
        /*0084*/ 	.byte	0x00, 0xf0, 0x11, 0x00


	//----- nvinfo : EIATTR_KPARAM_INFO
	.align		4
.L_129:
        /*0088*/ 	.byte	0x04, 0x17
        /*008a*/ 	.short	(.L_131 - .L_130)
.L_130:
        /*008c*/ 	.word	0x00000000
        /*0090*/ 	.short	0x0000
        /*0092*/ 	.short	0x0000
        /*0094*/ 	.byte	0x00, 0xf0, 0x11, 0x00


	//----- nvinfo : EIATTR_SPARSE_MMA_MASK
	.align		4
.L_131:
        /*0098*/ 	.byte	0x03, 0x50
        /*009a*/ 	.short	0x0000


	//----- nvinfo : EIATTR_MAXREG_COUNT
	.align		4
        /*009c*/ 	.byte	0x03, 0x1b
        /*009e*/ 	.short	0x00ff


	//----- nvinfo : EIATTR_MERCURY_ISA_VERSION
	.align		4
        /*00a0*/ 	.byte	0x03, 0x5f
        /*00a2*/ 	.short	0x0101


	//----- nvinfo : EIATTR_VRC_CTA_INIT_COUNT
	.align		4
        /*00a4*/ 	.byte	0x02, 0x4a
	.zero		1
	.zero		1


	//----- nvinfo : EIATTR_EXIT_INSTR_OFFSETS
	.align		4
        /*00a8*/ 	.byte	0x04, 0x1c
        /*00aa*/ 	.short	(.L_133 - .L_132)


	//   ....[0]....
.L_132:
        /*00ac*/ 	.word	0x00000100


	//   ....[1]....
        /*00b0*/ 	.word	0x00000bf0


	//----- nvinfo : EIATTR_CRS_STACK_SIZE
	.align		4
.L_133:
        /*00b4*/ 	.byte	0x04, 0x1e
        /*00b6*/ 	.short	(.L_135 - .L_134)
.L_134:
        /*00b8*/ 	.word	0x00000000


	//----- nvinfo : EIATTR_CBANK_PARAM_SIZE
	.align		4
.L_135:
        /*00bc*/ 	.byte	0x03, 0x19
        /*00be*/ 	.short	0x0030


	//----- nvinfo : EIATTR_PARAM_CBANK
	.align		4
        /*00c0*/ 	.byte	0x04, 0x0a
        /*00c2*/ 	.short	(.L_137 - .L_136)
	.align		4
.L_136:
        /*00c4*/ 	.word	index@(.nv.constant0._Z17build_up_b_deviceiiPfffS_S_ff)
        /*00c8*/ 	.short	0x0380
        /*00ca*/ 	.short	0x0030


	//----- nvinfo : EIATTR_SW_WAR
	.align		4
.L_137:
        /*00cc*/ 	.byte	0x04, 0x36
        /*00ce*/ 	.short	(.L_139 - .L_138)
.L_138:
        /*00d0*/ 	.word	0x00000008
.L_139:


//--------------------- .nv.callgraph             --------------------------
	.section	.nv.callgraph,"",@"SHT_CUDA_CALLGRAPH"
	.align	4
	.sectionentsize	8
	.align		4
        /*0000*/ 	.word	0x00000000
	.align		4
        /*0004*/ 	.word	0xffffffff
	.align		4
        /*0008*/ 	.word	0x00000000
	.align		4
        /*000c*/ 	.word	0xfffffffe
	.align		4
        /*0010*/ 	.word	0x00000000
	.align		4
        /*0014*/ 	.word	0xfffffffd
	.align		4
        /*0018*/ 	.word	0x00000000
	.align		4
        /*001c*/ 	.word	0xfffffffc


//--------------------- .text._Z25cavity_flow_finish_devicePfS_ --------------------------
	.section	.text._Z25cavity_flow_finish_devicePfS_,"ax",@progbits
	.align	128
        .global         _Z25cavity_flow_finish_devicePfS_
        .type           _Z25cavity_flow_finish_devicePfS_,@function
        .size           _Z25cavity_flow_finish_devicePfS_,(.L_x_78 - _Z25cavity_flow_finish_devicePfS_)
        .other          _Z25cavity_flow_finish_devicePfS_,@"STO_CUDA_ENTRY STV_DEFAULT"
_Z25cavity_flow_finish_devicePfS_:
.text._Z25cavity_flow_finish_devicePfS_:
[----:B------:R-:W-:Y:S08]  /*0000*/  LDC R1, c[0x0][0x37c] ;  /* 0x0000df00ff017b82 */ /* 0x000ff00000000800 */
[----:B------:R-:W0:Y:S01]  /*0010*/  LDC.64 R2, c[0x0][0x380] ;  /* 0x0000e000ff027b82 */ /* 0x000e220000000a00 */
[----:B------:R-:W0:Y:S01]  /*0020*/  LDCU.64 UR4, c[0x0][0x358] ;  /* 0x00006b00ff0477ac */ /* 0x000e220008000a00 */
[----:B------:R-:W-:-:S06]  /*0030*/  HFMA2 R7, -RZ, RZ, 1.875, 0 ;  /* 0x3f800000ff077431 */ /* 0x000fcc00000001ff */
[----:B------:R-:W1:Y:S01]  /*0040*/  LDC.64 R4, c[0x0][0x388] ;  /* 0x0000e200ff047b82 */ /* 0x000e620000000a00 */
[----:B0-----:R-:W-:Y:S04]  /*0050*/  STG.E desc[UR4][R2.64+0x19a0], R7 ;  /* 0x0019a00702007986 */ /* 0x001fe8000c101904 */
[----:B------:R-:W-:Y:S04]  /*0060*/  STG.E desc[UR4][R2.64+0x19a4], R7 ;  /* 0x0019a40702007986 */ /* 0x000fe8000c101904 */
        /* <DEDUP_REMOVED lines=39> */
[----:B------:R-:W-:Y:S04]  /*02e0*/  STG.E desc[UR4][R2.64+0x4], RZ ;  /* 0x000004ff02007986 */ /* 0x000fe8000c101904 */
        /* <DEDUP_REMOVED lines=118> */
[----:B-1----:R-:W-:Y:S04]  /*0a50*/  STG.E desc[UR4][R4.64+0x19a0], RZ ;  /* 0x0019a0ff04007986 */ /* 0x002fe8000c101904 */
        /* <DEDUP_REMOVED lines=90> */
[----:B------:R0:W-:Y:S02]  /*1000*/  STG.E desc[UR4][R4.64+0x3d8], RZ ;  /* 0x0003d8ff04007986 */ /* 0x0001e4000c101904 */
[----:B0-----:R-:W0:Y:S02]  /*1010*/  LDC.64 R4, c[0x0][0x388] ;  /* 0x0000e200ff047b82 */ /* 0x001e240000000a00 */
[----:B0-----:R0:W-:Y:S06]  /*1020*/  STG.E desc[UR4][R4.64+0x478], RZ ;  /* 0x000478ff04007986 */ /* 0x0011ec000c101904 */
        /* <DEDUP_REMOVED lines=135> */
[----:B0-----:R-:W-:Y:S01]  /*18a0*/  STG.E desc[UR4][R4.64+0x1a40], RZ ;  /* 0x001a40ff04007986 */ /* 0x001fe2000c101904 */
[----:B------:R-:W-:Y:S05]  /*18b0*/  EXIT ;  /* 0x000000000000794d */ /* 0x000fea0003800000 */
.L_x_0:
[----:B------:R-:W-:-:S00]  /*18c0*/  BRA `(.L_x_0) ;  /* 0xfffffffc00fc7947 */ /* 0x000fc0000383ffff */
[----:B------:R-:W-:-:S00]  /*18d0*/  NOP ;  /* 0x0000000000007918 */ /* 0x000fc00000000000 */
        /* <DEDUP_REMOVED lines=10> */
.L_x_78:


//--------------------- .text._Z18cavity_flow_devicePfS_S_S_fffS_ff --------------------------
	.section	.text._Z18cavity_flow_devicePfS_S_S_fffS_ff,"ax",@progbits
	.align	128
        .global         _Z18cavity_flow_devicePfS_S_S_fffS_ff
        .type           _Z18cavity_flow_devicePfS_S_S_fffS_ff,@function
        .size           _Z18cavity_flow_devicePfS_S_S_fffS_ff,(.L_x_73 - _Z18cavity_flow_devicePfS_S_S_fffS_ff)
        .other          _Z18cavity_flow_devicePfS_S_S_fffS_ff,@"STO_CUDA_ENTRY STV_DEFAULT"
_Z18cavity_flow_devicePfS_S_S_fffS_ff:
.text._Z18cavity_flow_devicePfS_S_S_fffS_ff:
[----:B------:R-:W-:Y:S01]  /*0000*/  LDC R1, c[0x0][0x37c] ;  /* 0x0000df00ff017b82 */ /* 0x000fe20000000800 */
[----:B------:R-:W0:Y:S07]  /*0010*/  S2R R3, SR_TID.Y ;  /* 0x0000000000037919 */ /* 0x000e2e0000002200 */
[----:B------:R-:W1:Y:S01]  /*0020*/  LDC R8, c[0x0][0x360] ;  /* 0x0000d800ff087b82 */ /* 0x000e620000000800 */
[----:B------:R-:W1:Y:S07]  /*0030*/  S2R R9, SR_TID.X ;  /* 0x0000000000097919 */ /* 0x000e6e0000002100 */
[----:B------:R-:W0:Y:S08]  /*0040*/  S2UR UR5, SR_CTAID.Y ;  /* 0x00000000000579c3 */ /* 0x000e300000002600 */
[----:B------:R-:W0:Y:S08]  /*0050*/  LDC R6, c[0x0][0x364] ;  /* 0x0000d900ff067b82 */ /* 0x000e300000000800 */
[----:B------:R-:W1:Y:S01]  /*0060*/  S2UR UR4, SR_CTAID.X ;  /* 0x00000000000479c3 */ /* 0x000e620000002500 */
[----:B0-----:R-:W-:-:S05]  /*0070*/  IMAD R6, R6, UR5, R3 ;  /* 0x0000000506067c24 */ /* 0x001fca000f8e0203 */
[----:B------:R-:W-:Y:S01]  /*0080*/  IADD3 R3, PT, PT, R6, -0x28, RZ ;  /* 0xffffffd806037810 */ /* 0x000fe20007ffe0ff */
[----:B-1----:R-:W-:-:S05]  /*0090*/  IMAD R8, R8, UR4, R9 ;  /* 0x0000000408087c24 */ /* 0x002fca000f8e0209 */
[----:B------:R-:W-:-:S04]  /*00a0*/  VIADDMNMX.U32 R3, R8, 0xffffffd8, R3, PT ;  /* 0xffffffd808037846 */ /* 0x000fc80003800003 */
[----:B------:R-:W-:-:S13]  /*00b0*/  ISETP.GE.U32.AND P0, PT, R3, -0x27, PT ;  /* 0xffffffd90300780c */ /* 0x000fda0003f06070 */
[----:B------:R-:W-:Y:S05]  /*00c0*/  @!P0 EXIT ;  /* 0x000000000000894d */ /* 0x000fea0003800000 */
[----:B------:R-:W0:Y:S01]  /*00d0*/  LDC.64 R16, c[0x0][0x390] ;  /* 0x0000e400ff107b82 */ /* 0x000e220000000a00 */
[----:B------:R-:W1:Y:S01]  /*00e0*/  LDCU.64 UR4, c[0x0][0x358] ;  /* 0x00006b00ff0477ac */ /* 0x000e620008000a00 */
[----:B------:R-:W-:-:S05]  /*00f0*/  IMAD R5, R6, 0x29, RZ ;  /* 0x0000002906057824 */ /* 0x000fca00078e02ff */
[----:B------:R-:W-:Y:S01]  /*0100*/  IADD3 R3, PT, PT, R8, R5, RZ ;  /* 0x0000000508037210 */ /* 0x000fe20007ffe0ff */
[----:B------:R-:W2:Y:S04]  /*0110*/  LDC.64 R10, c[0x0][0x3a0] ;  /* 0x0000e800ff0a7b82 */ /* 0x000ea80000000a00 */
[----:B0-----:R-:W-:-:S05]  /*0120*/  IMAD.WIDE.U32 R16, R3, 0x4, R16 ;  /* 0x0000000403107825 */ /* 0x001fca00078e0010 */
[----:B-1----:R-:W3:Y:S01]  /*0130*/  LDG.E R29, desc[UR4][R16.64] ;  /* 0x00000004101d7981 */ /* 0x002ee2000c1e1900 */
[----:B------:R-:W-:Y:S01]  /*0140*/  BSSY.RECONVERGENT B0, `(.L_x_1) ;  /* 0x000000f000007945 */ /* 0x000fe20003800200 */
[----:B--2---:R-:W0:Y:S02]  /*0150*/  MUFU.RCP R2, R11 ;  /* 0x0000000b00027308 */ /* 0x004e240000001000 */
[----:B0-----:R-:W-:-:S04]  /*0160*/  FFMA R7, R2, -R11, 1 ;  /* 0x3f80000002077423 */ /* 0x001fc8000000080b */
[----:B------:R-:W-:Y:S01]  /*0170*/  FFMA R7, R2, R7, R2 ;  /* 0x0000000702077223 */ /* 0x000fe20000000002 */
[----:B---3--:R-:W-:-:S04]  /*0180*/  FMUL R0, R29, R10 ;  /* 0x0000000a1d007220 */ /* 0x008fc80000400000 */
[----:B------:R-:W0:Y:S01]  /*0190*/  FCHK P0, R0, R11 ;  /* 0x0000000b00007302 */ /* 0x000e220000000000 */
[----:B------:R-:W-:-:S04]  /*01a0*/  FFMA R10, R0, R7, RZ ;  /* 0x00000007000a7223 */ /* 0x000fc800000000ff */
[----:B------:R-:W-:-:S04]  /*01b0*/  FFMA R2, R10, -R11, R0 ;  /* 0x8000000b0a027223 */ /* 0x000fc80000000000 */
[----:B------:R-:W-:Y:S01]  /*01c0*/  FFMA R10, R7, R2, R10 ;  /* 0x00000002070a7223 */ /* 0x000fe2000000000a */
[----:B0-----:R-:W-:Y:S06]  /*01d0*/  @!P0 BRA `(.L_x_2) ;  /* 0x0000000000148947 */ /* 0x001fec0003800000 */
[----:B------:R-:W0:Y:S01]  /*01e0*/  LDCU UR6, c[0x0][0x3a4] ;  /* 0x00007480ff0677ac */ /* 0x000e220008000800 */
[----:B------:R-:W-:Y:S02]  /*01f0*/  MOV R2, 0x220 ;  /* 0x0000022000027802 */ /* 0x000fe40000000f00 */
[----:B0-----:R-:W-:-:S07]  /*0200*/  MOV R26, UR6 ;  /* 0x00000006001a7c02 */ /* 0x001fce0008000f00 */
[----:B------:R-:W-:Y:S05]  /*0210*/  CALL.REL.NOINC `($__internal_0_$__cuda_sm3x_div_rn_noftz_f32_slowpath) ;  /* 0x0000000c00387944 */ /* 0x000fea0003c00000 */
[----:B------:R-:W-:-:S07]  /*0220*/  MOV R10, R0 ;  /* 0x00000000000a7202 */ /* 0x000fce0000000f00 */
.L_x_2:
[----:B------:R-:W-:Y:S05]  /*0230*/  BSYNC.RECONVERGENT B0 ;  /* 0x0000000000007941 */ /* 0x000fea0003800200 */
.L_x_1:
[----:B------:R-:W0:Y:S01]  /*0240*/  LDC.64 R14, c[0x0][0x398] ;  /* 0x0000e600ff0e7b82 */ /* 0x000e220000000a00 */
[----:B------:R-:W-:Y:S01]  /*0250*/  VIADD R0, R8, 0xffffffff ;  /* 0xffffffff08007836 */ /* 0x000fe20000000000 */
[----:B------:R-:W1:Y:S04]  /*0260*/  LDCU.64 UR6, c[0x0][0x390] ;  /* 0x00007200ff0677ac */ /* 0x000e680008000a00 */
[----:B------:R-:W-:Y:S02]  /*0270*/  IADD3 R0, P0, PT, R5, R0, RZ ;  /* 0x0000000005007210 */ /* 0x000fe40007f1e0ff */
[----:B------:R-:W2:Y:S02]  /*0280*/  LDC R13, c[0x0][0x3a8] ;  /* 0x0000ea00ff0d7b82 */ /* 0x000ea40000000800 */
[----:B------:R-:W-:-:S02]  /*0290*/  IADD3.X R5, PT, PT, RZ, RZ, RZ, P0, !PT ;  /* 0x000000ffff057210 */ /* 0x000fc400007fe4ff */
[C---:B------:R-:W-:Y:S02]  /*02a0*/  SHF.L.U32 R4, R0.reuse, 0x2, RZ ;  /* 0x0000000200047819 */ /* 0x040fe400000006ff */
[----:B------:R-:W-:Y:S02]  /*02b0*/  SHF.L.U64.HI R5, R0, 0x2, R5 ;  /* 0x0000000200057819 */ /* 0x000fe40000010205 */
[----:B-1----:R-:W-:Y:S01]  /*02c0*/  IADD3 R24, P0, PT, R4, UR6, RZ ;  /* 0x0000000604187c10 */ /* 0x002fe2000ff1e0ff */
[----:B------:R-:W1:Y:S01]  /*02d0*/  LDCU UR6, c[0x0][0x3a0] ;  /* 0x00007400ff0677ac */ /* 0x000e620008000800 */
[----:B0-----:R-:W-:-:S05]  /*02e0*/  IMAD.WIDE.U32 R14, R3, 0x4, R14 ;  /* 0x00000004030e7825 */ /* 0x001fca00078e000e */
[----:B------:R-:W1:Y:S01]  /*02f0*/  LDG.E R0, desc[UR4][R14.64] ;  /* 0x000000040e007981 */ /* 0x000e62000c1e1900 */
[----:B------:R-:W-:-:S05]  /*0300*/  IADD3.X R25, PT, PT, R5, UR7, RZ, P0, !PT ;  /* 0x0000000705197c10 */ /* 0x000fca00087fe4ff */
[----:B------:R-:W3:Y:S01]  /*0310*/  LDG.E R24, desc[UR4][R24.64] ;  /* 0x0000000418187981 */ /* 0x000ee2000c1e1900 */
[----:B--2---:R-:W0:Y:S01]  /*0320*/  MUFU.RCP R2, R13 ;  /* 0x0000000d00027308 */ /* 0x004e220000001000 */
[----:B------:R-:W-:Y:S01]  /*0330*/  BSSY.RECONVERGENT B0, `(.L_x_3) ;  /* 0x0000010000007945 */ /* 0x000fe20003800200 */
[----:B0-----:R-:W-:-:S04]  /*0340*/  FFMA R7, R2, -R13, 1 ;  /* 0x3f80000002077423 */ /* 0x001fc8000000080d */
[----:B------:R-:W-:Y:S01]  /*0350*/  FFMA R7, R2, R7, R2 ;  /* 0x0000000702077223 */ /* 0x000fe20000000002 */
[----:B-1----:R-:W-:-:S04]  /*0360*/  FMUL R0, R0, UR6 ;  /* 0x0000000600007c20 */ /* 0x002fc80008400000 */
[----:B------:R-:W0:Y:S01]  /*0370*/  FCHK P0, R0, R13 ;  /* 0x0000000d00007302 */ /* 0x000e220000000000 */
[----:B------:R-:W-:Y:S01]  /*0380*/  FFMA R11, R0, R7, RZ ;  /* 0x00000007000b7223 */ /* 0x000fe200000000ff */
[----:B---3--:R-:W-:-:S03]  /*0390*/  FADD R2, R29, -R24 ;  /* 0x800000181d027221 */ /* 0x008fc60000000000 */
[----:B------:R-:W-:Y:S01]  /*03a0*/  FFMA R12, R11, -R13, R0 ;  /* 0x8000000d0b0c7223 */ /* 0x000fe20000000000 */
[----:B------:R-:W-:-:S03]  /*03b0*/  FFMA R10, R2, -R10, R29 ;  /* 0x8000000a020a7223 */ /* 0x000fc6000000001d */
[----:B------:R-:W-:Y:S01]  /*03c0*/  FFMA R11, R7, R12, R11 ;  /* 0x0000000c070b7223 */ /* 0x000fe2000000000b */
[----:B0-----:R-:W-:Y:S06]  /*03d0*/  @!P0 BRA `(.L_x_4) ;  /* 0x0000000000148947 */ /* 0x001fec0003800000 */
[----:B------:R-:W0:Y:S01]  /*03e0*/  LDCU UR6, c[0x0][0x3a8] ;  /* 0x00007500ff0677ac */ /* 0x000e220008000800 */
[----:B------:R-:W-:Y:S02]  /*03f0*/  MOV R2, 0x420 ;  /* 0x0000042000027802 */ /* 0x000fe40000000f00 */
[----:B0-----:R-:W-:-:S07]  /*0400*/  MOV R26, UR6 ;  /* 0x00000006001a7c02 */ /* 0x001fce0008000f00 */
[----:B------:R-:W-:Y:S05]  /*0410*/  CALL.REL.NOINC `($__internal_0_$__cuda_sm3x_div_rn_noftz_f32_slowpath) ;  /* 0x0000000800b87944 */ /* 0x000fea0003c00000 */
[----:B------:R-:W-:-:S07]  /*0420*/  MOV R11, R0 ;  /* 0x00000000000b7202 */ /* 0x000fce0000000f00 */
.L_x_4:
[----:B------:R-:W-:Y:S05]  /*0430*/  BSYNC.RECONVERGENT B0 ;  /* 0x0000000000007941 */ /* 0x000fea0003800200 */
.L_x_3:
[----:B------:R-:W-:Y:S01]  /*0440*/  HFMA2 R9, -RZ, RZ, 0, 0 ;  /* 0x00000000ff097431 */ /* 0x000fe200000001ff */
[----:B------:R-:W0:Y:S01]  /*0450*/  LDCU.64 UR6, c[0x0][0x390] ;  /* 0x00007200ff0677ac */ /* 0x000e220008000a00 */
[----:B------:R-:W-:-:S04]  /*0460*/  VIADD R7, R6, 0xffffffff ;  /* 0xffffffff06077836 */ /* 0x000fc80000000000 */
[----:B------:R-:W-:-:S03]  /*0470*/  IMAD.WIDE.U32 R8, R7, 0x29, R8 ;  /* 0x0000002907087825 */ /* 0x000fc600078e0008 */
[C---:B------:R-:W-:Y:S02]  /*0480*/  SHF.L.U32 R6, R8.reuse, 0x2, RZ ;  /* 0x0000000208067819 */ /* 0x040fe400000006ff */
[----:B------:R-:W-:Y:S02]  /*0490*/  SHF.L.U64.HI R7, R8, 0x2, R9 ;  /* 0x0000000208077819 */ /* 0x000fe40000010209 */
[----:B0-----:R-:W-:Y:S01]  /*04a0*/  IADD3 R12, P0, PT, R6, UR6, RZ ;  /* 0x00000006060c7c10 */ /* 0x001fe2000ff1e0ff */
[----:B------:R-:W0:Y:S03]  /*04b0*/  LDC R9, c[0x0][0x3b8] ;  /* 0x0000ee00ff097b82 */ /* 0x000e260000000800 */
[----:B------:R-:W-:Y:S01]  /*04c0*/  IADD3.X R13, PT, PT, R7, UR7, RZ, P0, !PT ;  /* 0x00000007070d7c10 */ /* 0x000fe200087fe4ff */
[----:B------:R-:W1:Y:S04]  /*04d0*/  LDCU.64 UR6, c[0x0][0x3a0] ;  /* 0x00007400ff0677ac */ /* 0x000e680008000a00 */
[----:B------:R-:W2:Y:S01]  /*04e0*/  LDG.E R8, desc[UR4][R12.64] ;  /* 0x000000040c087981 */ /* 0x000ea2000c1e1900 */
[----:B-1----:R-:W-:Y:S01]  /*04f0*/  MOV R21, UR6 ;  /* 0x0000000600157c02 */ /* 0x002fe20008000f00 */
[----:B0-----:R-:W-:-:S04]  /*0500*/  FADD R9, R9, R9 ;  /* 0x0000000909097221 */ /* 0x001fc80000000000 */
[----:B------:R-:W-:-:S04]  /*0510*/  FMUL R26, R9, UR7 ;  /* 0x00000007091a7c20 */ /* 0x000fc80008400000 */
[----:B------:R-:W0:Y:S08]  /*0520*/  MUFU.RCP R19, R26 ;  /* 0x0000001a00137308 */ /* 0x000e300000001000 */
[----:B------:R-:W1:Y:S01]  /*0530*/  FCHK P0, R21, R26 ;  /* 0x0000001a15007302 */ /* 0x000e620000000000 */
[----:B0-----:R-:W-:-:S04]  /*0540*/  FFMA R0, -R26, R19, 1 ;  /* 0x3f8000001a007423 */ /* 0x001fc80000000113 */
[----:B------:R-:W-:-:S04]  /*0550*/  FFMA R0, R19, R0, R19 ;  /* 0x0000000013007223 */ /* 0x000fc80000000013 */
[----:B------:R-:W-:-:S04]  /*0560*/  FFMA R19, R0, UR6, RZ ;  /* 0x0000000600137c23 */ /* 0x000fc800080000ff */
[----:B------:R-:W-:-:S04]  /*0570*/  FFMA R2, -R26, R19, UR6 ;  /* 0x000000061a027e23 */ /* 0x000fc80008000113 */
[----:B------:R-:W-:Y:S01]  /*0580*/  FFMA R0, R0, R2, R19 ;  /* 0x0000000200007223 */ /* 0x000fe20000000013 */
[----:B--2---:R-:W-:-:S04]  /*0590*/  FADD R13, R29, -R8 ;  /* 0x800000081d0d7221 */ /* 0x004fc80000000000 */
[----:B------:R-:W-:Y:S01]  /*05a0*/  FFMA R10, R13, -R11, R10 ;  /* 0x8000000b0d0a7223 */ /* 0x000fe2000000000a */
[----:B-1----:R-:W-:Y:S06]  /*05b0*/  @!P0 BRA `(.L_x_5) ;  /* 0x0000000000108947 */ /* 0x002fec0003800000 */
[----:B------:R-:W0:Y:S01]  /*05c0*/  LDCU UR6, c[0x0][0x3a0] ;  /* 0x00007400ff0677ac */ /* 0x000e220008000800 */
[----:B------:R-:W-:Y:S02]  /*05d0*/  MOV R2, 0x600 ;  /* 0x0000060000027802 */ /* 0x000fe40000000f00 */
[----:B0-----:R-:W-:-:S07]  /*05e0*/  MOV R0, UR6 ;  /* 0x0000000600007c02 */ /* 0x001fce0008000f00 */
[----:B------:R-:W-:Y:S05]  /*05f0*/  CALL.REL.NOINC `($__internal_0_$__cuda_sm3x_div_rn_noftz_f32_slowpath) ;  /* 0x0000000800407944 */ /* 0x000fea0003c00000 */
.L_x_5:
[----:B------:R-:W0:Y:S01]  /*0600*/  LDC.64 R12, c[0x0][0x3b0] ;  /* 0x0000ec00ff0c7b82 */ /* 0x000e220000000a00 */
[----:B------:R-:W1:Y:S07]  /*0610*/  LDCU.64 UR6, c[0x0][0x3b0] ;  /* 0x00007600ff0677ac */ /* 0x000e6e0008000a00 */
[----:B------:R-:W2:Y:S01]  /*0620*/  LDC.64 R18, c[0x0][0x3a0] ;  /* 0x0000e800ff127b82 */ /* 0x000ea20000000a00 */
[----:B-1----:R-:W-:-:S04]  /*0630*/  IADD3 R20, P0, PT, R4, UR6, RZ ;  /* 0x0000000604147c10 */ /* 0x002fc8000ff1e0ff */
[----:B------:R-:W-:Y:S01]  /*0640*/  IADD3.X R21, PT, PT, R5, UR7, RZ, P0, !PT ;  /* 0x0000000705157c10 */ /* 0x000fe200087fe4ff */
[----:B0-----:R-:W-:-:S05]  /*0650*/  IMAD.WIDE.U32 R12, R3, 0x4, R12 ;  /* 0x00000004030c7825 */ /* 0x001fca00078e000c */
[----:B------:R-:W3:Y:S04]  /*0660*/  LDG.E R2, desc[UR4][R12.64+0x4] ;  /* 0x000004040c027981 */ /* 0x000ee8000c1e1900 */
[----:B------:R-:W3:Y:S01]  /*0670*/  LDG.E R21, desc[UR4][R20.64] ;  /* 0x0000000414157981 */ /* 0x000ee2000c1e1900 */
[----:B--2---:R-:W-:-:S04]  /*0680*/  FMUL R26, R19, R19 ;  /* 0x00000013131a7220 */ /* 0x004fc80000400000 */
[----:B------:R-:W0:Y:S08]  /*0690*/  MUFU.RCP R11, R26 ;  /* 0x0000001a000b7308 */ /* 0x000e300000001000 */
[----:B------:R-:W1:Y:S01]  /*06a0*/  FCHK P0, R18, R26 ;  /* 0x0000001a12007302 */ /* 0x000e620000000000 */
[----:B0-----:R-:W-:-:S04]  /*06b0*/  FFMA R22, -R26, R11, 1 ;  /* 0x3f8000001a167423 */ /* 0x001fc8000000010b */
[----:B------:R-:W-:-:S04]  /*06c0*/  FFMA R11, R11, R22, R11 ;  /* 0x000000160b0b7223 */ /* 0x000fc8000000000b */
[----:B------:R-:W-:Y:S01]  /*06d0*/  FFMA R22, R11, R18, RZ ;  /* 0x000000120b167223 */ /* 0x000fe200000000ff */
[----:B---3--:R-:W-:-:S03]  /*06e0*/  FADD R19, R2, -R21 ;  /* 0x8000001502137221 */ /* 0x008fc60000000000 */
[----:B------:R-:W-:Y:S01]  /*06f0*/  FFMA R2, -R26, R22, R18 ;  /* 0x000000161a027223 */ /* 0x000fe20000000112 */
[----:B------:R-:W-:-:S03]  /*0700*/  FFMA R10, R19, -R0, R10 ;  /* 0x80000000130a7223 */ /* 0x000fc6000000000a */
[----:B------:R-:W-:Y:S01]  /*0710*/  FFMA R11, R11, R2, R22 ;  /* 0x000000020b0b7223 */ /* 0x000fe20000000016 */
[----:B-1----:R-:W-:Y:S06]  /*0720*/  @!P0 BRA `(.L_x_6) ;  /* 0x0000000000148947 */ /* 0x002fec0003800000 */
[----:B------:R-:W0:Y:S01]  /*0730*/  LDCU UR6, c[0x0][0x3a0] ;  /* 0x00007400ff0677ac */ /* 0x000e220008000800 */
[----:B------:R-:W-:Y:S01]  /*0740*/  MOV R2, 0x770 ;  /* 0x0000077000027802 */ /* 0x000fe20000000f00 */
[----:B0-----:R-:W-:-:S07]  /*0750*/  IMAD.U32 R0, RZ, RZ, UR6 ;  /* 0x00000006ff007e24 */ /* 0x001fce000f8e00ff */
[----:B------:R-:W-:Y:S05]  /*0760*/  CALL.REL.NOINC `($__internal_0_$__cuda_sm3x_div_rn_noftz_f32_slowpath) ;  /* 0x0000000400e47944 */ /* 0x000fea0003c00000 */
[----:B------:R-:W-:-:S07]  /*0770*/  MOV R11, R0 ;  /* 0x00000000000b7202 */ /* 0x000fce0000000f00 */
.L_x_6:
[----:B------:R-:W2:Y:S01]  /*0780*/  LDG.E R19, desc[UR4][R16.64+0x4] ;  /* 0x0000040410137981 */ /* 0x000ea2000c1e1900 */
[----:B------:R-:W0:Y:S01]  /*0790*/  LDC R26, c[0x0][0x3a8] ;  /* 0x0000ea00ff1a7b82 */ /* 0x000e220000000800 */
[----:B------:R-:W1:Y:S01]  /*07a0*/  LDCU UR6, c[0x0][0x3a0] ;  /* 0x00007400ff0677ac */ /* 0x000e620008000800 */
[----:B------:R-:W-:Y:S01]  /*07b0*/  FADD R20, R29, R29 ;  /* 0x0000001d1d147221 */ /* 0x000fe20000000000 */
[----:B-1----:R-:W-:Y:S01]  /*07c0*/  MOV R23, UR6 ;  /* 0x0000000600177c02 */ /* 0x002fe20008000f00 */
[----:B0-----:R-:W-:-:S04]  /*07d0*/  FMUL R26, R26, R26 ;  /* 0x0000001a1a1a7220 */ /* 0x001fc80000400000 */
        /* <DEDUP_REMOVED lines=8> */
[----:B------:R-:W-:Y:S01]  /*0860*/  FADD R24, R24, R19 ;  /* 0x0000001318187221 */ /* 0x000fe20000000000 */
[----:B-1----:R-:W-:Y:S06]  /*0870*/  @!P0 BRA `(.L_x_7) ;  /* 0x0000000000148947 */ /* 0x002fec0003800000 */
[----:B------:R-:W0:Y:S01]  /*0880*/  LDCU UR6, c[0x0][0x3a0] ;  /* 0x00007400ff0677ac */ /* 0x000e220008000800 */
[----:B------:R-:W-:Y:S02]  /*0890*/  MOV R2, 0x8c0 ;  /* 0x000008c000027802 */ /* 0x000fe40000000f00 */
[----:B0-----:R-:W-:-:S07]  /*08a0*/  MOV R0, UR6 ;  /* 0x0000000600007c02 */ /* 0x001fce0008000f00 */
[----:B------:R-:W-:Y:S05]  /*08b0*/  CALL.REL.NOINC `($__internal_0_$__cuda_sm3x_div_rn_noftz_f32_slowpath) ;  /* 0x0000000400907944 */ /* 0x000fea0003c00000 */
[----:B------:R-:W-:-:S07]  /*08c0*/  MOV R22, R0 ;  /* 0x0000000000167202 */ /* 0x000fce0000000f00 */
.L_x_7:
[----:B------:R-:W2:Y:S01]  /*08d0*/  LDG.E R21, desc[UR4][R16.64+0xa4] ;  /* 0x0000a40410157981 */ /* 0x000ea2000c1e1900 */
[----:B------:R-:W0:Y:S01]  /*08e0*/  LDC.64 R18, c[0x0][0x380] ;  /* 0x0000e000ff127b82 */ /* 0x000e220000000a00 */
[----:B------:R-:W1:Y:S01]  /*08f0*/  LDCU UR6, c[0x0][0x3bc] ;  /* 0x00007780ff0677ac */ /* 0x000e620008000800 */
[----:B0-----:R-:W-:-:S04]  /*0900*/  IMAD.WIDE.U32 R18, R3, 0x4, R18 ;  /* 0x0000000403127825 */ /* 0x001fc800078e0012 */
[----:B--2---:R-:W-:-:S04]  /*0910*/  FADD R21, -R20, R21 ;  /* 0x0000001514157221 */ /* 0x004fc80000000100 */
[----:B------:R-:W-:-:S04]  /*0920*/  FADD R21, R8, R21 ;  /* 0x0000001508157221 */ /* 0x000fc80000000000 */
[----:B------:R-:W-:-:S04]  /*0930*/  FMUL R21, R21, R22 ;  /* 0x0000001615157220 */ /* 0x000fc80000400000 */
[----:B------:R-:W-:-:S04]  /*0940*/  FFMA R21, R24, R11, R21 ;  /* 0x0000000b18157223 */ /* 0x000fc80000000015 */
[----:B-1----:R-:W-:Y:S02]  /*0950*/  FFMA R23, R21, UR6, R10 ;  /* 0x0000000615177c23 */ /* 0x002fe4000800000a */
[----:B------:R-:W0:Y:S03]  /*0960*/  LDC.64 R20, c[0x0][0x3a0] ;  /* 0x0000e800ff147b82 */ /* 0x000e260000000a00 */
[----:B------:R1:W-:Y:S04]  /*0970*/  STG.E desc[UR4][R18.64], R23 ;  /* 0x0000001712007986 */ /* 0x0003e8000c101904 */
[----:B------:R-:W2:Y:S04]  /*0980*/  LDG.E R25, desc[UR4][R16.64] ;  /* 0x0000000410197981 */ /* 0x000ea8000c1e1900 */
[----:B------:R1:W5:Y:S01]  /*0990*/  LDG.E R8, desc[UR4][R14.64] ;  /* 0x000000040e087981 */ /* 0x000362000c1e1900 */
[----:B------:R-:W-:Y:S01]  /*09a0*/  BSSY.RECONVERGENT B0, `(.L_x_8) ;  /* 0x0000010000007945 */ /* 0x000fe20003800200 */
[----:B0-----:R-:W0:Y:S02]  /*09b0*/  MUFU.RCP R0, R21 ;  /* 0x0000001500007308 */ /* 0x001e240000001000 */
[----:B0-----:R-:W-:-:S04]  /*09c0*/  FFMA R27, R0, -R21, 1 ;  /* 0x3f800000001b7423 */ /* 0x001fc80000000815 */
[----:B------:R-:W-:Y:S01]  /*09d0*/  FFMA R0, R0, R27, R0 ;  /* 0x0000001b00007223 */ /* 0x000fe20000000000 */
[----:B--2---:R-:W-:-:S04]  /*09e0*/  FMUL R20, R25, R20 ;  /* 0x0000001419147220 */ /* 0x004fc80000400000 */
[----:B------:R-:W0:Y:S01]  /*09f0*/  FCHK P0, R20, R21 ;  /* 0x0000001514007302 */ /* 0x000e220000000000 */
[----:B------:R-:W-:-:S04]  /*0a00*/  FFMA R25, R0, R20, RZ ;  /* 0x0000001400197223 */ /* 0x000fc800000000ff */
[----:B------:R-:W-:-:S04]  /*0a10*/  FFMA R2, R25, -R21, R20 ;  /* 0x8000001519027223 */ /* 0x000fc80000000014 */
[----:B------:R-:W-:Y:S01]  /*0a20*/  FFMA R25, R0, R2, R25 ;  /* 0x0000000200197223 */ /* 0x000fe20000000019 */
[----:B01----:R-:W-:Y:S06]  /*0a30*/  @!P0 BRA `(.L_x_9) ;  /* 0x0000000000188947 */ /* 0x003fec0003800000 */
[----:B------:R-:W0:Y:S01]  /*0a40*/  LDCU UR6, c[0x0][0x3a4] ;  /* 0x00007480ff0677ac */ /* 0x000e220008000800 */
[----:B------:R-:W-:Y:S01]  /*0a50*/  IMAD.MOV.U32 R0, RZ, RZ, R20 ;  /* 0x000000ffff007224 */ /* 0x000fe200078e0014 */
[----:B------:R-:W-:Y:S02]  /*0a60*/  MOV R2, 0xa90 ;  /* 0x00000a9000027802 */ /* 0x000fe40000000f00 */
[----:B0-----:R-:W-:-:S07]  /*0a70*/  MOV R26, UR6 ;  /* 0x00000006001a7c02 */ /* 0x001fce0008000f00 */
[----:B-----5:R-:W-:Y:S05]  /*0a80*/  CALL.REL.NOINC `($__internal_0_$__cuda_sm3x_div_rn_noftz_f32_slowpath) ;  /* 0x00000004001c7944 */ /* 0x020fea0003c00000 */
[----:B------:R-:W-:-:S07]  /*0a90*/  MOV R25, R0 ;  /* 0x0000000000197202 */ /* 0x000fce0000000f00 */
.L_x_9:
[----:B------:R-:W-:Y:S05]  /*0aa0*/  BSYNC.RECONVERGENT B0 ;  /* 0x0000000000007941 */ /* 0x000fea0003800200 */
.L_x_8:
[----:B------:R-:W0:Y:S01]  /*0ab0*/  LDCU.64 UR6, c[0x0][0x398] ;  /* 0x00007300ff0677ac */ /* 0x000e220008000a00 */
[----:B------:R-:W1:Y:S01]  /*0ac0*/  LDC R10, c[0x0][0x3a8] ;  /* 0x0000ea00ff0a7b82 */ /* 0x000e620000000800 */
[----:B0-----:R-:W-:Y:S01]  /*0ad0*/  IADD3 R4, P0, PT, R4, UR6, RZ ;  /* 0x0000000604047c10 */ /* 0x001fe2000ff1e0ff */
[----:B------:R-:W0:Y:S03]  /*0ae0*/  LDCU UR6, c[0x0][0x3a0] ;  /* 0x00007400ff0677ac */ /* 0x000e260008000800 */
[----:B------:R-:W-:-:S05]  /*0af0*/  IADD3.X R5, PT, PT, R5, UR7, RZ, P0, !PT ;  /* 0x0000000705057c10 */ /* 0x000fca00087fe4ff */
[----:B------:R-:W2:Y:S01]  /*0b00*/  LDG.E R17, desc[UR4][R4.64] ;  /* 0x0000000404117981 */ /* 0x000ea2000c1e1900 */
[----:B-1----:R-:W1:Y:S01]  /*0b10*/  MUFU.RCP R19, R10 ;  /* 0x0000000a00137308 */ /* 0x002e620000001000 */
[----:B------:R-:W-:Y:S01]  /*0b20*/  BSSY.RECONVERGENT B0, `(.L_x_10) ;  /* 0x0000011000007945 */ /* 0x000fe20003800200 */
[----:B0----5:R-:W-:-:S06]  /*0b30*/  FMUL R21, R8, UR6 ;  /* 0x0000000608157c20 */ /* 0x021fcc0008400000 */
[----:B------:R-:W0:Y:S01]  /*0b40*/  FCHK P0, R21, R10 ;  /* 0x0000000a15007302 */ /* 0x000e220000000000 */
[----:B-1----:R-:W-:-:S04]  /*0b50*/  FFMA R0, R19, -R10, 1 ;  /* 0x3f80000013007423 */ /* 0x002fc8000000080a */
[----:B------:R-:W-:-:S04]  /*0b60*/  FFMA R0, R19, R0, R19 ;  /* 0x0000000013007223 */ /* 0x000fc80000000013 */
[----:B------:R-:W-:-:S04]  /*0b70*/  FFMA R2, R0, R21, RZ ;  /* 0x0000001500027223 */ /* 0x000fc800000000ff */
[----:B------:R-:W-:-:S04]  /*0b80*/  FFMA R23, R2, -R10, R21 ;  /* 0x8000000a02177223 */ /* 0x000fc80000000015 */
[----:B------:R-:W-:Y:S01]  /*0b90*/  FFMA R23, R0, R23, R2 ;  /* 0x0000001700177223 */ /* 0x000fe20000000002 */
[----:B--2---:R-:W-:-:S04]  /*0ba0*/  FADD R19, R8, -R17 ;  /* 0x8000001108137221 */ /* 0x004fc80000000000 */
[----:B------:R-:W-:Y:S01]  /*0bb0*/  FFMA R4, R19, -R25, R8 ;  /* 0x8000001913047223 */ /* 0x000fe20000000008 */
[----:B0-----:R-:W-:Y:S06]  /*0bc0*/  @!P0 BRA `(.L_x_11) ;  /* 0x0000000000188947 */ /* 0x001fec0003800000 */
[----:B------:R-:W0:Y:S01]  /*0bd0*/  LDCU UR6, c[0x0][0x3a8] ;  /* 0x00007500ff0677ac */ /* 0x000e220008000800 */
[----:B------:R-:W-:Y:S02]  /*0be0*/  MOV R0, R21 ;  /* 0x0000001500007202 */ /* 0x000fe40000000f00 */
[----:B------:R-:W-:Y:S02]  /*0bf0*/  MOV R2, 0xc20 ;  /* 0x00000c2000027802 */ /* 0x000fe40000000f00 */
[----:B0-----:R-:W-:-:S07]  /*0c00*/  MOV R26, UR6 ;  /* 0x00000006001a7c02 */ /* 0x001fce0008000f00 */
[----:B------:R-:W-:Y:S05]  /*0c10*/  CALL.REL.NOINC `($__internal_0_$__cuda_sm3x_div_rn_noftz_f32_slowpath) ;  /* 0x0000000000b87944 */ /* 0x000fea0003c00000 */
[----:B------:R-:W-:-:S07]  /*0c20*/  IMAD.MOV.U32 R23, RZ, RZ, R0 ;  /* 0x000000ffff177224 */ /* 0x000fce00078e0000 */
.L_x_11:
[----:B------:R-:W-:Y:S05]  /*0c30*/  BSYNC.RECONVERGENT B0 ;  /* 0x0000000000007941 */ /* 0x000fea0003800200 */
.L_x_10:
[----:B------:R-:W0:Y:S02]  /*0c40*/  LDCU.64 UR6, c[0x0][0x398] ;  /* 0x00007300ff0677ac */ /* 0x000e240008000a00 */
[----:B0-----:R-:W-:Y:S01]  /*0c50*/  IADD3 R18, P0, PT, R6, UR6, RZ ;  /* 0x0000000606127c10 */ /* 0x001fe2000ff1e0ff */
[----:B------:R-:W0:Y:S03]  /*0c60*/  LDCU UR6, c[0x0][0x3a8] ;  /* 0x00007500ff0677ac */ /* 0x000e260008000800 */
[----:B------:R-:W-:-:S05]  /*0c70*/  IADD3.X R19, PT, PT, R7, UR7, RZ, P0, !PT ;  /* 0x0000000707137c10 */ /* 0x000fca00087fe4ff */
[----:B------:R-:W2:Y:S01]  /*0c80*/  LDG.E R5, desc[UR4][R18.64] ;  /* 0x0000000412057981 */ /* 0x000ea2000c1e1900 */
[----:B0-----:R-:W-:Y:S01]  /*0c90*/  FMUL R26, R9, UR6 ;  /* 0x00000006091a7c20 */ /* 0x001fe20008400000 */
[----:B------:R-:W0:Y:S03]  /*0ca0*/  LDCU UR6, c[0x0][0x3a0] ;  /* 0x00007400ff0677ac */ /* 0x000e260008000800 */
[----:B------:R-:W1:Y:S01]  /*0cb0*/  MUFU.RCP R9, R26 ;  /* 0x0000001a00097308 */ /* 0x000e620000001000 */
[----:B0-----:R-:W-:Y:S01]  /*0cc0*/  MOV R25, UR6 ;  /* 0x0000000600197c02 */ /* 0x001fe20008000f00 */
[----:B-1----:R-:W-:-:S06]  /*0cd0*/  FFMA R0, -R26, R9, 1 ;  /* 0x3f8000001a007423 */ /* 0x002fcc0000000109 */
[----:B------:R-:W0:Y:S01]  /*0ce0*/  FCHK P0, R25, R26 ;  /* 0x0000001a19007302 */ /* 0x000e220000000000 */
[----:B------:R-:W-:-:S04]  /*0cf0*/  FFMA R0, R9, R0, R9 ;  /* 0x0000000009007223 */ /* 0x000fc80000000009 */
[----:B------:R-:W-:-:S04]  /*0d00*/  FFMA R21, R0, UR6, RZ ;  /* 0x0000000600157c23 */ /* 0x000fc800080000ff */
[----:B------:R-:W-:-:S04]  /*0d10*/  FFMA R2, -R26, R21, UR6 ;  /* 0x000000061a027e23 */ /* 0x000fc80008000115 */
[----:B------:R-:W-:Y:S01]  /*0d20*/  FFMA R0, R0, R2, R21 ;  /* 0x0000000200007223 */ /* 0x000fe20000000015 */
[----:B--2---:R-:W-:-:S04]  /*0d30*/  FADD R9, R8, -R5 ;  /* 0x8000000508097221 */ /* 0x004fc80000000000 */
[----:B------:R-:W-:Y:S01]  /*0d40*/  FFMA R4, R9, -R23, R4 ;  /* 0x8000001709047223 */ /* 0x000fe20000000004 */
[----:B0-----:R-:W-:Y:S06]  /*0d50*/  @!P0 BRA `(.L_x_12) ;  /* 0x0000000000108947 */ /* 0x001fec0003800000 */
[----:B------:R-:W0:Y:S01]  /*0d60*/  LDCU UR6, c[0x0][0x3a0] ;  /* 0x00007400ff0677ac */ /* 0x000e220008000800 */
[----:B------:R-:W-:Y:S02]  /*0d70*/  MOV R2, 0xda0 ;  /* 0x00000da000027802 */ /* 0x000fe40000000f00 */
[----:B0-----:R-:W-:-:S07]  /*0d80*/  MOV R0, UR6 ;  /* 0x0000000600007c02 */ /* 0x001fce0008000f00 */
[----:B------:R-:W-:Y:S05]  /*0d90*/  CALL.REL.NOINC `($__internal_0_$__cuda_sm3x_div_rn_noftz_f32_slowpath) ;  /* 0x0000000000587944 */ /* 0x000fea0003c00000 */
.L_x_12:
[----:B------:R-:W0:Y:S01]  /*0da0*/  LDCU.64 UR6, c[0x0][0x3b0] ;  /* 0x00007600ff0677ac */ /* 0x000e220008000a00 */
[----:B------:R-:W2:Y:S04]  /*0db0*/  LDG.E R10, desc[UR4][R14.64+0xa4] ;  /* 0x0000a4040e0a7981 */ /* 0x000ea8000c1e1900 */
[----:B------:R-:W3:Y:S04]  /*0dc0*/  LDG.E R2, desc[UR4][R14.64+0x4] ;  /* 0x000004040e027981 */ /* 0x000ee8000c1e1900 */
[----:B------:R-:W4:Y:S01]  /*0dd0*/  LDG.E R12, desc[UR4][R12.64+0xa4] ;  /* 0x0000a4040c0c7981 */ /* 0x000f22000c1e1900 */
[----:B0-----:R-:W-:Y:S01]  /*0de0*/  IADD3 R18, P0, PT, R6, UR6, RZ ;  /* 0x0000000606127c10 */ /* 0x001fe2000ff1e0ff */
[----:B------:R-:W-:Y:S01]  /*0df0*/  FADD R9, R8, R8 ;  /* 0x0000000808097221 */ /* 0x000fe20000000000 */
[----:B------:R-:W0:Y:S02]  /*0e00*/  LDCU UR6, c[0x0][0x3bc] ;  /* 0x00007780ff0677ac */ /* 0x000e240008000800 */
[----:B------:R-:W-:-:S02]  /*0e10*/  IADD3.X R19, PT, PT, R7, UR7, RZ, P0, !PT ;  /* 0x0000000707137c10 */ /* 0x000fc400087fe4ff */
[----:B------:R-:W1:Y:S04]  /*0e20*/  LDC.64 R6, c[0x0][0x388] ;  /* 0x0000e200ff067b82 */ /* 0x000e680000000a00 */
[----:B------:R-:W4:Y:S01]  /*0e30*/  LDG.E R19, desc[UR4][R18.64] ;  /* 0x0000000412137981 */ /* 0x000f22000c1e1900 */
[----:B-1----:R-:W-:-:S04]  /*0e40*/  IMAD.WIDE.U32 R6, R3, 0x4, R6 ;  /* 0x0000000403067825 */ /* 0x002fc800078e0006 */
[----:B--2---:R-:W-:Y:S01]  /*0e50*/  FADD R10, -R9, R10 ;  /* 0x0000000a090a7221 */ /* 0x004fe20000000100 */
[----:B---3--:R-:W-:-:S03]  /*0e60*/  FADD R2, R2, -R9 ;  /* 0x8000000902027221 */ /* 0x008fc60000000000 */
[----:B------:R-:W-:Y:S01]  /*0e70*/  FADD R9, R5, R10 ;  /* 0x0000000a05097221 */ /* 0x000fe20000000000 */
[----:B------:R-:W-:-:S03]  /*0e80*/  FADD R2, R17, R2 ;  /* 0x0000000211027221 */ /* 0x000fc60000000000 */
[----:B------:R-:W-:-:S04]  /*0e90*/  FMUL R9, R9, R22 ;  /* 0x0000001609097220 */ /* 0x000fc80000400000 */
[----:B------:R-:W-:Y:S01]  /*0ea0*/  FFMA R9, R2, R11, R9 ;  /* 0x0000000b02097223 */ /* 0x000fe20000000009 */
[----:B----4-:R-:W-:-:S04]  /*0eb0*/  FADD R5, R12, -R19 ;  /* 0x800000130c057221 */ /* 0x010fc80000000000 */
[----:B------:R-:W-:-:S04]  /*0ec0*/  FFMA R0, R5, -R0, R4 ;  /* 0x8000000005007223 */ /* 0x000fc80000000004 */
[----:B0-----:R-:W-:-:S05]  /*0ed0*/  FFMA R9, R9, UR6, R0 ;  /* 0x0000000609097c23 */ /* 0x001fca0008000000 */
[----:B------:R-:W-:Y:S01]  /*0ee0*/  STG.E desc[UR4][R6.64], R9 ;  /* 0x0000000906007986 */ /* 0x000fe2000c101904 */
[----:B------:R-:W-:Y:S05]  /*0ef0*/  EXIT ;  /* 0x000000000000794d */ /* 0x000fea0003800000 */
        .weak           $__internal_0_$__cuda_sm3x_div_rn_noftz_f32_slowpath
        .type           $__internal_0_$__cuda_sm3x_div_rn_noftz_f32_slowpath,@function
        .size           $__internal_0_$__cuda_sm3x_div_rn_noftz_f32_slowpath,(.L_x_73 - $__internal_0_$__cuda_sm3x_div_rn_noftz_f32_slowpath)
$__internal_0_$__cuda_sm3x_div_rn_noftz_f32_slowpath:
[----:B------:R-:W-:Y:S01]  /*0f00*/  SHF.R.U32.HI R18, RZ, 0x17, R26 ;  /* 0x00000017ff127819 */ /* 0x000fe2000001161a */
[----:B------:R-:W-:Y:S01]  /*0f10*/  BSSY.RECONVERGENT B1, `(.L_x_13) ;  /* 0x0000062000017945 */ /* 0x000fe20003800200 */
[----:B------:R-:W-:Y:S02]  /*0f20*/  SHF.R.U32.HI R23, RZ, 0x17, R0 ;  /* 0x00000017ff177819 */ /* 0x000fe40000011600 */
[----:B------:R-:W-:Y:S02]  /*0f30*/  LOP3.LUT R18, R18, 0xff, RZ, 0xc0, !PT ;  /* 0x000000ff12127812 */ /* 0x000fe400078ec0ff */
[----:B------:R-:W-:Y:S02]  /*0f40*/  LOP3.LUT R23, R23, 0xff, RZ, 0xc0, !PT ;  /* 0x000000ff17177812 */ /* 0x000fe400078ec0ff */
[----:B------:R-:W-:Y:S02]  /*0f50*/  IADD3 R21, PT, PT, R18, -0x1, RZ ;  /* 0xffffffff12157810 */ /* 0x000fe40007ffe0ff */
[----:B------:R-:W-:-:S02]  /*0f60*/  IADD3 R25, PT, PT, R23, -0x1, RZ ;  /* 0xffffffff17197810 */ /* 0x000fc40007ffe0ff */
[----:B------:R-:W-:-:S04]  /*0f70*/  ISETP.GT.U32.AND P0, PT, R21, 0xfd, PT ;  /* 0x000000fd1500780c */ /* 0x000fc80003f04070 */
[----:B------:R-:W-:-:S13]  /*0f80*/  ISETP.GT.U32.OR P0, PT, R25, 0xfd, P0 ;  /* 0x000000fd1900780c */ /* 0x000fda0000704470 */
[----:B------:R-:W-:Y:S01]  /*0f90*/  @!P0 IMAD.MOV.U32 R19, RZ, RZ, RZ ;  /* 0x000000ffff138224 */ /* 0x000fe200078e00ff */
[----:B------:R-:W-:Y:S06]  /*0fa0*/  @!P0 BRA `(.L_x_14) ;  /* 0x00000000005c8947 */ /* 0x000fec0003800000 */
[----:B------:R-:W-:Y:S02]  /*0fb0*/  FSETP.GTU.FTZ.AND P0, PT, |R0|, +INF , PT ;  /* 0x7f8000000000780b */ /* 0x000fe40003f1c200 */
[----:B------:R-:W-:-:S04]  /*0fc0*/  FSETP.GTU.FTZ.AND P1, PT, |R26|, +INF , PT ;  /* 0x7f8000001a00780b */ /* 0x000fc80003f3c200 */
[----:B------:R-:W-:-:S13]  /*0fd0*/  PLOP3.LUT P0, PT, P0, P1, PT, 0xf8, 0x8f ;  /* 0x00000000008f781c */ /* 0x000fda0000703f70 */
[----:B------:R-:W-:Y:S05]  /*0fe0*/  @P0 BRA `(.L_x_15) ;  /* 0x00000004004c0947 */ /* 0x000fea0003800000 */
[----:B------:R-:W-:-:S13]  /*0ff0*/  LOP3.LUT P0, RZ, R26, 0x7fffffff, R0, 0xc8, !PT ;  /* 0x7fffffff1aff7812 */ /* 0x000fda000780c800 */
[----:B------:R-:W-:Y:S05]  /*1000*/  @!P0 BRA `(.L_x_16) ;  /* 0x00000004003c8947 */ /* 0x000fea0003800000 */
[----:B------:R-:W-:Y:S02]  /*1010*/  FSETP.NEU.FTZ.AND P2, PT, |R0|, +INF , PT ;  /* 0x7f8000000000780b */ /* 0x000fe40003f5d200 */
[----:B------:R-:W-:Y:S02]  /*1020*/  FSETP.NEU.FTZ.AND P1, PT, |R26|, +INF , PT ;  /* 0x7f8000001a00780b */ /* 0x000fe40003f3d200 */
[----:B------:R-:W-:-:S11]  /*1030*/  FSETP.NEU.FTZ.AND P0, PT, |R0|, +INF , PT ;  /* 0x7f8000000000780b */ /* 0x000fd60003f1d200 */
[----:B------:R-:W-:Y:S05]  /*1040*/  @!P1 BRA !P2, `(.L_x_16) ;  /* 0x00000004002c9947 */ /* 0x000fea0005000000 */
[----:B------:R-:W-:-:S04]  /*1050*/  LOP3.LUT P2, RZ, R0, 0x7fffffff, RZ, 0xc0, !PT ;  /* 0x7fffffff00ff7812 */ /* 0x000fc8000784c0ff */
[----:B------:R-:W-:-:S13]  /*1060*/  PLOP3.LUT P1, PT, P1, P2, PT, 0x2f, 0xf2 ;  /* 0x0000000000f2781c */ /* 0x000fda0000f24577 */
[----:B------:R-:W-:Y:S05]  /*1070*/  @P1 BRA `(.L_x_17) ;  /* 0x0000000400181947 */ /* 0x000fea0003800000 */
[----:B------:R-:W-:-:S04]  /*1080*/  LOP3.LUT P1, RZ, R26, 0x7fffffff, RZ, 0xc0, !PT ;  /* 0x7fffffff1aff7812 */ /* 0x000fc8000782c0ff */
[----:B------:R-:W-:-:S13]  /*1090*/  PLOP3.LUT P0, PT, P0, P1, PT, 0x2f, 0xf2 ;  /* 0x0000000000f2781c */ /* 0x000fda0000702577 */
[----:B------:R-:W-:Y:S05]  /*10a0*/  @P0 BRA `(.L_x_18) ;  /* 0x0000000400000947 */ /* 0x000fea0003800000 */
[----:B------:R-:W-:Y:S02]  /*10b0*/  ISETP.GE.AND P0, PT, R25, RZ, PT ;  /* 0x000000ff1900720c */ /* 0x000fe40003f06270 */
[----:B------:R-:W-:-:S11]  /*10c0*/  ISETP.GE.AND P1, PT, R21, RZ, PT ;  /* 0x000000ff1500720c */ /* 0x000fd60003f26270 */
[----:B------:R-:W-:Y:S01]  /*10d0*/  @P0 MOV R19, RZ ;  /* 0x000000ff00130202 */ /* 0x000fe20000000f00 */
[----:B------:R-:W-:Y:S01]  /*10e0*/  @!P0 FFMA R0, R0, 1.84467440737095516160e+19, RZ ;  /* 0x5f80000000008823 */ /* 0x000fe200000000ff */
[----:B------:R-:W-:Y:S01]  /*10f0*/  @!P0 MOV R19, 0xffffffc0 ;  /* 0xffffffc000138802 */ /* 0x000fe20000000f00 */
[----:B------:R-:W-:-:S03]  /*1100*/  @!P1 FFMA R26, R26, 1.84467440737095516160e+19, RZ ;  /* 0x5f8000001a1a9823 */ /* 0x000fc600000000ff */
[----:B------:R-:W-:-:S07]  /*1110*/  @!P1 IADD3 R19, PT, PT, R19, 0x40, RZ ;  /* 0x0000004013139810 */ /* 0x000fce0007ffe0ff */
.L_x_14:
[----:B------:R-:W-:Y:S01]  /*1120*/  LEA R21, R18, 0xc0800000, 0x17 ;  /* 0xc080000012157811 */ /* 0x000fe200078eb8ff */
[----:B------:R-:W-:Y:S01]  /*1130*/  VIADD R23, R23, 0xffffff81 ;  /* 0xffffff8117177836 */ /* 0x000fe20000000000 */
[----:B------:R-:W-:Y:S02]  /*1140*/  BSSY.RECONVERGENT B2, `(.L_x_19) ;  /* 0x0000035000027945 */ /* 0x000fe40003800200 */
[----:B------:R-:W-:Y:S01]  /*1150*/  IADD3 R28, PT, PT, -R21, R26, RZ ;  /* 0x0000001a151c7210 */ /* 0x000fe20007ffe1ff */
[----:B------:R-:W-:-:S03]  /*1160*/  IMAD R0, R23, -0x800000, R0 ;  /* 0xff80000017007824 */ /* 0x000fc600078e0200 */
[----:B------:R0:W1:Y:S01]  /*1170*/  MUFU.RCP R26, R28 ;  /* 0x0000001c001a7308 */ /* 0x0000620000001000 */
[----:B------:R-:W-:Y:S01]  /*1180*/  FADD.FTZ R21, -R28, -RZ ;  /* 0x800000ff1c157221 */ /* 0x000fe20000010100 */
[----:B0-----:R-:W-:-:S04]  /*1190*/  IADD3 R28, PT, PT, R23, 0x7f, -R18 ;  /* 0x0000007f171c7810 */ /* 0x001fc80007ffe812 */
[----:B------:R-:W-:Y:S01]  /*11a0*/  IADD3 R19, PT, PT, R28, R19, RZ ;  /* 0x000000131c137210 */ /* 0x000fe20007ffe0ff */
[----:B-1----:R-:W-:-:S04]  /*11b0*/  FFMA R25, R26, R21, 1 ;  /* 0x3f8000001a197423 */ /* 0x002fc80000000015 */
[----:B------:R-:W-:-:S04]  /*11c0*/  FFMA R25, R26, R25, R26 ;  /* 0x000000191a197223 */ /* 0x000fc8000000001a */
[----:B------:R-:W-:-:S04]  /*11d0*/  FFMA R26, R0, R25, RZ ;  /* 0x00000019001a7223 */ /* 0x000fc800000000ff */
[----:B------:R-:W-:-:S04]  /*11e0*/  FFMA R27, R21, R26, R0 ;  /* 0x0000001a151b7223 */ /* 0x000fc80000000000 */
[----:B------:R-:W-:-:S04]  /*11f0*/  FFMA R26, R25, R27, R26 ;  /* 0x0000001b191a7223 */ /* 0x000fc8000000001a */
[----:B------:R-:W-:-:S04]  /*1200*/  FFMA R21, R21, R26, R0 ;  /* 0x0000001a15157223 */ /* 0x000fc80000000000 */
[----:B------:R-:W-:-:S05]  /*1210*/  FFMA R0, R25, R21, R26 ;  /* 0x0000001519007223 */ /* 0x000fca000000001a */
[----:B------:R-:W-:-:S04]  /*1220*/  SHF.R.U32.HI R18, RZ, 0x17, R0 ;  /* 0x00000017ff127819 */ /* 0x000fc80000011600 */
[----:B------:R-:W-:-:S04]  /*1230*/  LOP3.LUT R18, R18, 0xff, RZ, 0xc0, !PT ;  /* 0x000000ff12127812 */ /* 0x000fc800078ec0ff */
[----:B------:R-:W-:-:S04]  /*1240*/  IADD3 R18, PT, PT, R18, R19, RZ ;  /* 0x0000001312127210 */ /* 0x000fc80007ffe0ff */
[----:B------:R-:W-:-:S04]  /*1250*/  IADD3 R23, PT, PT, R18, -0x1, RZ ;  /* 0xffffffff12177810 */ /* 0x000fc80007ffe0ff */
[----:B------:R-:W-:-:S13]  /*1260*/  ISETP.GE.U32.AND P0, PT, R23, 0xfe, PT ;  /* 0x000000fe1700780c */ /* 0x000fda0003f06070 */
[----:B------:R-:W-:Y:S05]  /*1270*/  @!P0 BRA `(.L_x_20) ;  /* 0x0000000000808947 */ /* 0x000fea0003800000 */
[----:B------:R-:W-:-:S13]  /*1280*/  ISETP.GT.AND P0, PT, R18, 0xfe, PT ;  /* 0x000000fe1200780c */ /* 0x000fda0003f04270 */
[----:B------:R-:W-:Y:S05]  /*1290*/  @P0 BRA `(.L_x_21) ;  /* 0x00000000006c0947 */ /* 0x000fea0003800000 */
[----:B------:R-:W-:-:S13]  /*12a0*/  ISETP.GE.AND P0, PT, R18, 0x1, PT ;  /* 0x000000011200780c */ /* 0x000fda0003f06270 */
[----:B------:R-:W-:Y:S05]  /*12b0*/  @P0 BRA `(.L_x_22) ;  /* 0x0000000000740947 */ /* 0x000fea0003800000 */
[----:B------:R-:W-:Y:S02]  /*12c0*/  ISETP.GE.AND P0, PT, R18, -0x18, PT ;  /* 0xffffffe81200780c */ /* 0x000fe40003f06270 */
[----:B------:R-:W-:-:S11]  /*12d0*/  LOP3.LUT R0, R0, 0x80000000, RZ, 0xc0, !PT ;  /* 0x8000000000007812 */ /* 0x000fd600078ec0ff */
[----:B------:R-:W-:Y:S05]  /*12e0*/  @!P0 BRA `(.L_x_22) ;  /* 0x0000000000688947 */ /* 0x000fea0003800000 */
[CCC-:B------:R-:W-:Y:S01]  /*12f0*/  FFMA.RZ R19, R25.reuse, R21.reuse, R26.reuse ;  /* 0x0000001519137223 */ /* 0x1c0fe2000000c01a */
[CCC-:B------:R-:W-:Y:S01]  /*1300*/  FFMA.RP R23, R25.reuse, R21.reuse, R26.reuse ;  /* 0x0000001519177223 */ /* 0x1c0fe2000000801a */
[----:B------:R-:W-:Y:S01]  /*1310*/  FFMA.RM R26, R25, R21, R26 ;  /* 0x00000015191a7223 */ /* 0x000fe2000000401a */
[C---:B------:R-:W-:Y:S02]  /*1320*/  IADD3 R21, PT, PT, R18.reuse, 0x20, RZ ;  /* 0x0000002012157810 */ /* 0x040fe40007ffe0ff */
[----:B------:R-:W-:Y:S02]  /*1330*/  LOP3.LUT R19, R19, 0x7fffff, RZ, 0xc0, !PT ;  /* 0x007fffff13137812 */ /* 0x000fe400078ec0ff */
[C---:B------:R-:W-:Y:S02]  /*1340*/  ISETP.NE.AND P2, PT, R18.reuse, RZ, PT ;  /* 0x000000ff1200720c */ /* 0x040fe40003f45270 */
[----:B------:R-:W-:Y:S02]  /*1350*/  LOP3.LUT R28, R19, 0x800000, RZ, 0xfc, !PT ;  /* 0x00800000131c7812 */ /* 0x000fe400078efcff */
[----:B------:R-:W-:Y:S01]  /*1360*/  ISETP.NE.AND P1, PT, R18, RZ, PT ;  /* 0x000000ff1200720c */ /* 0x000fe20003f25270 */
[----:B------:R-:W-:Y:S01]  /*1370*/  IMAD.MOV R18, RZ, RZ, -R18 ;  /* 0x000000ffff127224 */ /* 0x000fe200078e0a12 */
[----:B------:R-:W-:-:S02]  /*1380*/  SHF.L.U32 R21, R28, R21, RZ ;  /* 0x000000151c157219 */ /* 0x000fc400000006ff */
[----:B------:R-:W-:Y:S02]  /*1390*/  FSETP.NEU.FTZ.AND P0, PT, R23, R26, PT ;  /* 0x0000001a1700720b */ /* 0x000fe40003f1d000 */
[----:B------:R-:W-:Y:S02]  /*13a0*/  SEL R19, R18, RZ, P2 ;  /* 0x000000ff12137207 */ /* 0x000fe40001000000 */
[----:B------:R-:W-:Y:S02]  /*13b0*/  ISETP.NE.AND P1, PT, R21, RZ, P1 ;  /* 0x000000ff1500720c */ /* 0x000fe40000f25270 */
[----:B------:R-:W-:Y:S02]  /*13c0*/  SHF.R.U32.HI R21, RZ, R19, R28 ;  /* 0x00000013ff157219 */ /* 0x000fe4000001161c */
[----:B------:R-:W-:Y:S02]  /*13d0*/  PLOP3.LUT P0, PT, P0, P1, PT, 0xf8, 0x8f ;  /* 0x00000000008f781c */ /* 0x000fe40000703f70 */
[----:B------:R-:W-:-:S02]  /*13e0*/  SHF.R.U32.HI R19, RZ, 0x1, R21 ;  /* 0x00000001ff137819 */ /* 0x000fc40000011615 */
[----:B------:R-:W-:-:S04]  /*13f0*/  SEL R18, RZ, 0x1, !P0 ;  /* 0x00000001ff127807 */ /* 0x000fc80004000000 */
[----:B------:R-:W-:-:S04]  /*1400*/  LOP3.LUT R18, R18, 0x1, R19, 0xf8, !PT ;  /* 0x0000000112127812 */ /* 0x000fc800078ef813 */
[----:B------:R-:W-:-:S04]  /*1410*/  LOP3.LUT R18, R18, R21, RZ, 0xc0, !PT ;  /* 0x0000001512127212 */ /* 0x000fc800078ec0ff */
[----:B------:R-:W-:-:S04]  /*1420*/  IADD3 R19, PT, PT, R19, R18, RZ ;  /* 0x0000001213137210 */ /* 0x000fc80007ffe0ff */
[----:B------:R-:W-:Y:S01]  /*1430*/  LOP3.LUT R0, R19, R0, RZ, 0xfc, !PT ;  /* 0x0000000013007212 */ /* 0x000fe200078efcff */
[----:B------:R-:W-:Y:S06]  /*1440*/  BRA `(.L_x_22) ;  /* 0x0000000000107947 */ /* 0x000fec0003800000 */
.L_x_21:
[----:B------:R-:W-:-:S04]  /*1450*/  LOP3.LUT R0, R0, 0x80000000, RZ, 0xc0, !PT ;  /* 0x8000000000007812 */ /* 0x000fc800078ec0ff */
[----:B------:R-:W-:Y:S01]  /*1460*/  LOP3.LUT R0, R0, 0x7f800000, RZ, 0xfc, !PT ;  /* 0x7f80000000007812 */ /* 0x000fe200078efcff */
[----:B------:R-:W-:Y:S06]  /*1470*/  BRA `(.L_x_22) ;  /* 0x0000000000047947 */ /* 0x000fec0003800000 */
.L_x_20:
[----:B------:R-:W-:-:S07]  /*1480*/  LEA R0, R19, R0, 0x17 ;  /* 0x0000000013007211 */ /* 0x000fce00078eb8ff */
.L_x_22:
[----:B------:R-:W-:Y:S05]  /*1490*/  BSYNC.RECONVERGENT B2 ;  /* 0x0000000000027941 */ /* 0x000fea0003800200 */
.L_x_19:
[----:B------:R-:W-:Y:S05]  /*14a0*/  BRA `(.L_x_23) ;  /* 0x0000000000207947 */ /* 0x000fea0003800000 */
.L_x_18:
[----:B------:R-:W-:-:S04]  /*14b0*/  LOP3.LUT R0, R26, 0x80000000, R0, 0x48, !PT ;  /* 0x800000001a007812 */ /* 0x000fc800078e4800 */
[----:B------:R-:W-:Y:S01]  /*14c0*/  LOP3.LUT R0, R0, 0x7f800000, RZ, 0xfc, !PT ;  /* 0x7f80000000007812 */ /* 0x000fe200078efcff */
[----:B------:R-:W-:Y:S06]  /*14d0*/  BRA `(.L_x_23) ;  /* 0x0000000000147947 */ /* 0x000fec0003800000 */
.L_x_17:
[----:B------:R-:W-:Y:S01]  /*14e0*/  LOP3.LUT R0, R26, 0x80000000, R0, 0x48, !PT ;  /* 0x800000001a007812 */ /* 0x000fe200078e4800 */
[----:B------:R-:W-:Y:S06]  /*14f0*/  BRA `(.L_x_23) ;  /* 0x00000000000c7947 */ /* 0x000fec0003800000 */
.L_x_16:
[----:B------:R-:W0:Y:S01]  /*1500*/  MUFU.RSQ R0, -QNAN ;  /* 0xffc0000000007908 */ /* 0x000e220000001400 */
[----:B------:R-:W-:Y:S05]  /*1510*/  BRA `(.L_x_23) ;  /* 0x0000000000047947 */ /* 0x000fea0003800000 */
.L_x_15:
[----:B------:R-:W-:-:S07]  /*1520*/  FADD.FTZ R0, R0, R26 ;  /* 0x0000001a00007221 */ /* 0x000fce0000010000 */
.L_x_23:
[----:B------:R-:W-:Y:S05]  /*1530*/  BSYNC.RECONVERGENT B1 ;  /* 0x0000000000017941 */ /* 0x000fea0003800200 */
.L_x_13:
[----:B------:R-:W-:Y:S01]  /*1540*/  HFMA2 R19, -RZ, RZ, 0, 0 ;  /* 0x00000000ff137431 */ /* 0x000fe200000001ff */
[----:B------:R-:W-:-:S04]  /*1550*/  MOV R18, R2 ;  /* 0x0000000200127202 */ /* 0x000fc80000000f00 */
[----:B0-----:R-:W-:Y:S05]  /*1560*/  RET.REL.NODEC R18 `(_Z18cavity_flow_devicePfS_S_S_fffS_ff) ;  /* 0xffffffe812a47950 */ /* 0x001fea0003c3ffff */
.L_x_24:
        /* <DEDUP_REMOVED lines=9> */
.L_x_73:


//--------------------- .text._Z30pressure_poisson_finish_devicePf --------------------------
	.section	.text._Z30pressure_poisson_finish_devicePf,"ax",@progbits
	.align	128
        .global         _Z30pressure_poisson_finish_devicePf
        .type           _Z30pressure_poisson_finish_devicePf,@function
        .size           _Z30pressure_poisson_finish_devicePf,(.L_x_80 - _Z30pressure_poisson_finish_devicePf)
        .other          _Z30pressure_poisson_finish_devicePf,@"STO_CUDA_ENTRY STV_DEFAULT"
_Z30pressure_poisson_finish_devicePf:
.text._Z30pressure_poisson_finish_devicePf:
[----:B------:R-:W-:Y:S08]  /*0000*/  LDC R1, c[0x0][0x37c] ;  /* 0x0000df00ff017b82 */ /* 0x000ff00000000800 */
[----:B------:R-:W0:Y:S01]  /*0010*/  LDC.64 R2, c[0x0][0x380] ;  /* 0x0000e000ff027b82 */ /* 0x000e220000000a00 */
[----:B------:R-:W0:Y:S02]  /*0020*/  LDCU.64 UR4, c[0x0][0x358] ;  /* 0x00006b00ff0477ac */ /* 0x000e240008000a00 */
[----:B0-----:R-:W2:Y:S04]  /*0030*/  LDG.E R5, desc[UR4][R2.64+0x9c] ;  /* 0x00009c0402057981 */ /* 0x001ea8000c1e1900 */
[----:B------:R-:W3:Y:S04]  /*0040*/  LDG.E R7, desc[UR4][R2.64+0x1a3c] ;  /* 0x001a3c0402077981 */ /* 0x000ee8000c1e1900 */
[----:B------:R-:W4:Y:S04]  /*0050*/  LDG.E R9, desc[UR4][R2.64+0x140] ;  /* 0x0001400402097981 */ /* 0x000f28000c1e1900 */
[----:B------:R-:W5:Y:S04]  /*0060*/  LDG.E R11, desc[UR4][R2.64+0x1e4] ;  /* 0x0001e404020b7981 */ /* 0x000f68000c1e1900 */
        /* <DEDUP_REMOVED lines=23> */
[----:B--2---:R0:W-:Y:S04]  /*01e0*/  STG.E desc[UR4][R2.64+0xa0], R5 ;  /* 0x0000a00502007986 */ /* 0x0041e8000c101904 */
[----:B0-----:R-:W2:Y:S04]  /*01f0*/  LDG.E R5, desc[UR4][R2.64+0xb80] ;  /* 0x000b800402057981 */ /* 0x001ea8000c1e1900 */
[----:B---3--:R0:W-:Y:S04]  /*0200*/  STG.E desc[UR4][R2.64+0x1a40], R7 ;  /* 0x001a400702007986 */ /* 0x0081e8000c101904 */
[----:B----4-:R1:W-:Y:S04]  /*0210*/  STG.E desc[UR4][R2.64+0x144], R9 ;  /* 0x0001440902007986 */ /* 0x0103e8000c101904 */
[----:B-----5:R3:W-:Y:S04]  /*0220*/  STG.E desc[UR4][R2.64+0x1e8], R11 ;  /* 0x0001e80b02007986 */ /* 0x0207e8000c101904 */
[----:B------:R4:W-:Y:S04]  /*0230*/  STG.E desc[UR4][R2.64+0x28c], R13 ;  /* 0x00028c0d02007986 */ /* 0x0009e8000c101904 */
        /* <DEDUP_REMOVED lines=9> */
[----:B0-----:R-:W2:Y:S04]  /*02d0*/  LDG.E R7, desc[UR4][R2.64+0xcc8] ;  /* 0x000cc80402077981 */ /* 0x001ea8000c1e1900 */
[----:B-1----:R-:W2:Y:S04]  /*02e0*/  LDG.E R9, desc[UR4][R2.64+0xd6c] ;  /* 0x000d6c0402097981 */ /* 0x002ea8000c1e1900 */
[----:B---3--:R-:W3:Y:S04]  /*02f0*/  LDG.E R11, desc[UR4][R2.64+0xe10] ;  /* 0x000e1004020b7981 */ /* 0x008ee8000c1e1900 */
[----:B----4-:R-:W4:Y:S04]  /*0300*/  LDG.E R13, desc[UR4][R2.64+0xeb4] ;  /* 0x000eb404020d7981 */ /* 0x010f28000c1e1900 */
[----:B-----5:R-:W5:Y:S04]  /*0310*/  LDG.E R15, desc[UR4][R2.64+0xf58] ;  /* 0x000f5804020f7981 */ /* 0x020f68000c1e1900 */
        /* <DEDUP_REMOVED lines=21> */
[----:B--2---:R0:W-:Y:S02]  /*0470*/  STG.E desc[UR4][R2.64+0xb84], R5 ;  /* 0x000b840502007986 */ /* 0x0041e4000c101904 */
[----:B0-----:R-:W0:Y:S02]  /*0480*/  LDC.64 R4, c[0x0][0x380] ;  /* 0x0000e000ff047b82 */ /* 0x001e240000000a00 */
[----:B------:R0:W-:Y:S04]  /*0490*/  STG.E desc[UR4][R2.64+0xccc], R7 ;  /* 0x000ccc0702007986 */ /* 0x0001e8000c101904 */
[----:B------:R1:W-:Y:S04]  /*04a0*/  STG.E desc[UR4][R2.64+0xd70], R9 ;  /* 0x000d700902007986 */ /* 0x0003e8000c101904 */
        /* <DEDUP_REMOVED lines=8> */
[----:B------:R-:W-:Y:S04]  /*0530*/  STG.E desc[UR4][R2.64+0x1334], R27 ;  /* 0x0013341b02007986 */ /* 0x000fe8000c101904 */
[----:B------:R-:W-:Y:S04]  /*0540*/  STG.E desc[UR4][R2.64+0x13d8], R29 ;  /* 0x0013d81d02007986 */ /* 0x000fe8000c101904 */
[----:B------:R5:W-:Y:S04]  /*0550*/  STG.E desc[UR4][R2.64+0x147c], R0 ;  /* 0x00147c0002007986 */ /* 0x000be8000c101904 */
[----:B0-----:R-:W5:Y:S04]  /*0560*/  LDG.E R7, desc[UR4][R4.64+0xa8] ;  /* 0x0000a80404077981 */ /* 0x001f68000c1e1900 */
[----:B-1----:R-:W5:Y:S04]  /*0570*/  LDG.E R9, desc[UR4][R4.64+0x14c] ;  /* 0x00014c0404097981 */ /* 0x002f68000c1e1900 */
[----:B--2---:R-:W2:Y:S04]  /*0580*/  LDG.E R11, desc[UR4][R4.64+0x1f0] ;  /* 0x0001f004040b7981 */ /* 0x004ea8000c1e1900 */
        /* <DEDUP_REMOVED lines=25> */
[----:B------:R0:W-:Y:S04]  /*0720*/  STG.E desc[UR4][R4.64+0x4], R7 ;  /* 0x0000040704007986 */ /* 0x0001e8000c101904 */
[----:B------:R1:W-:Y:S04]  /*0730*/  STG.E desc[UR4][R4.64+0x8], R9 ;  /* 0x0000080904007986 */ /* 0x0003e8000c101904 */
[----:B--2---:R2:W-:Y:S04]  /*0740*/  STG.E desc[UR4][R4.64+0xc], R11 ;  /* 0x00000c0b04007986 */ /* 0x0045e8000c101904 */
[----:B---3--:R3:W-:Y:S04]  /*0750*/  STG.E desc[UR4][R4.64+0x10], R13 ;  /* 0x0000100d04007986 */ /* 0x0087e8000c101904 */
[----:B----4-:R4:W-:Y:S04]  /*0760*/  STG.E desc[UR4][R4.64+0x14], R15 ;  /* 0x0000140f04007986 */ /* 0x0109e8000c101904 */
[----:B-----5:R5:W-:Y:S04]  /*0770*/  STG.E desc[UR4][R4.64+0x18], R17 ;  /* 0x0000181104007986 */ /* 0x020be8000c101904 */
[----:B------:R5:W-:Y:S04]  /*0780*/  STG.E desc[UR4][R4.64+0x1c], R19 ;  /* 0x00001c1304007986 */ /* 0x000be8000c101904 */
[----:B------:R5:W-:Y:S04]  /*0790*/  STG.E desc[UR4][R4.64+0x20], R21 ;  /* 0x0000201504007986 */ /* 0x000be8000c101904 */
[----:B------:R-:W-:Y:S04]  /*07a0*/  STG.E desc[UR4][R4.64+0x24], R23 ;  /* 0x0000241704007986 */ /* 0x000fe8000c101904 */
[----:B------:R-:W-:Y:S04]  /*07b0*/  STG.E desc[UR4][R4.64+0x28], R25 ;  /* 0x0000281904007986 */ /* 0x000fe8000c101904 */
[----:B------:R5:W-:Y:S04]  /*07c0*/  STG.E desc[UR4][R4.64+0x2c], R3 ;  /* 0x00002c0304007986 */ /* 0x000be8000c101904 */
[----:B------:R5:W-:Y:S04]  /*07d0*/  STG.E desc[UR4][R4.64+0x30], R27 ;  /* 0x0000301b04007986 */ /* 0x000be8000c101904 */
        /* <DEDUP_REMOVED lines=69> */
[----:B------:R-:W-:Y:S04]  /*0c30*/  STG.E desc[UR4][R4.64+0x38], R7 ;  /* 0x0000380704007986 */ /* 0x000fe8000c101904 */
[----:B------:R-:W-:Y:S04]  /*0c40*/  STG.E desc[UR4][R4.64+0x3c], R9 ;  /* 0x00003c0904007986 */ /* 0x000fe8000c101904 */
[----:B--2---:R-:W-:Y:S04]  /*0c50*/  STG.E desc[UR4][R4.64+0x40], R11 ;  /* 0x0000400b04007986 */ /* 0x004fe8000c101904 */
[----:B---3--:R-:W-:Y:S04]  /*0c60*/  STG.E desc[UR4][R4.64+0x44], R13 ;  /* 0x0000440d04007986 */ /* 0x008fe8000c101904 */
[----:B----4-:R-:W-:Y:S04]  /*0c70*/  STG.E desc[UR4][R4.64+0x48], R15 ;  /* 0x0000480f04007986 */ /* 0x010fe8000c101904 */
[----:B-----5:R-:W-:Y:S04]  /*0c80*/  STG.E desc[UR4][R4.64+0x4c], R17 ;  /* 0x00004c1104007986 */ /* 0x020fe8000c101904 */
[----:B------:R-:W-:Y:S04]  /*0c90*/  STG.E desc[UR4][R4.64+0x50], R19 ;  /* 0x0000501304007986 */ /* 0x000fe8000c101904 */
[----:B------:R-:W-:Y:S04]  /*0ca0*/  STG.E desc[UR4][R4.64+0x54], R21 ;  /* 0x0000541504007986 */ /* 0x000fe8000c101904 */
[----:B------:R-:W-:Y:S04]  /*0cb0*/  STG.E desc[UR4][R4.64+0x58], R3 ;  /* 0x0000580304007986 */ /* 0x000fe8000c101904 */
[----:B------:R-:W-:Y:S04]  /*0cc0*/  STG.E desc[UR4][R4.64+0x5c], R23 ;  /* 0x00005c1704007986 */ /* 0x000fe8000c101904 */
[----:B------:R-:W-:Y:S04]  /*0cd0*/  STG.E desc[UR4][R4.64+0x60], R25 ;  /* 0x0000601904007986 */ /* 0x000fe8000c101904 */
[----:B------:R-:W-:Y:S04]  /*0ce0*/  STG.E desc[UR4][R4.64+0x64], R27 ;  /* 0x0000641b04007986 */ /* 0x000fe8000c101904 */
[----:B------:R-:W-:Y:S01]  /*0cf0*/  STG.E desc[UR4][R4.64+0x68], R29 ;  /* 0x0000681d04007986 */ /* 0x000fe2000c101904 */
[----:B------:R-:W-:Y:S05]  /*0d00*/  EXIT ;  /* 0x000000000000794d */ /* 0x000fea0003800000 */
.L_x_25:
        /* <DEDUP_REMOVED lines=15> */
.L_x_80:


//--------------------- .text._Z23pressure_poisson_devicePfS_ffS_ --------------------------
	.section	.text._Z23pressure_poisson_devicePfS_ffS_,"ax",@progbits
	.align	128
        .global         _Z23pressure_poisson_devicePfS_ffS_
        .type           _Z23pressure_poisson_devicePfS_ffS_,@function
        .size           _Z23pressure_poisson_devicePfS_ffS_,(.L_x_74 - _Z23pressure_poisson_devicePfS_ffS_)
        .other          _Z23pressure_poisson_devicePfS_ffS_,@"STO_CUDA_ENTRY STV_DEFAULT"
_Z23pressure_poisson_devicePfS_ffS_:
.text._Z23pressure_poisson_devicePfS_ffS_:
[----:B------:R-:W-:Y:S01]  /*0000*/  LDC R1, c[0x0][0x37c] ;  /* 0x0000df00ff017b82 */ /* 0x000fe20000000800 */
[----:B------:R-:W0:Y:S07]  /*0010*/  S2R R5, SR_TID.Y ;  /* 0x0000000000057919 */ /* 0x000e2e0000002200 */
[----:B------:R-:W1:Y:S01]  /*0020*/  LDC R2, c[0x0][0x360] ;  /* 0x0000d800ff027b82 */ /* 0x000e620000000800 */
[----:B------:R-:W1:Y:S07]  /*0030*/  S2R R3, SR_TID.X ;  /* 0x0000000000037919 */ /* 0x000e6e0000002100 */
[----:B------:R-:W0:Y:S08]  /*0040*/  S2UR UR5, SR_CTAID.Y ;  /* 0x00000000000579c3 */ /* 0x000e300000002600 */
[----:B------:R-:W0:Y:S08]  /*0050*/  LDC R0, c[0x0][0x364] ;  /* 0x0000d900ff007b82 */ /* 0x000e300000000800 */
[----:B------:R-:W1:Y:S01]  /*0060*/  S2UR UR4, SR_CTAID.X ;  /* 0x00000000000479c3 */ /* 0x000e620000002500 */
[----:B0-----:R-:W-:-:S04]  /*0070*/  IMAD R0, R0, UR5, R5 ;  /* 0x0000000500007c24 */ /* 0x001fc8000f8e0205 */
[----:B------:R-:W-:Y:S02]  /*0080*/  VIADD R5, R0, 0xffffffd8 ;  /* 0xffffffd800057836 */ /* 0x000fe40000000000 */
[----:B-1----:R-:W-:-:S05]  /*0090*/  IMAD R2, R2, UR4, R3 ;  /* 0x0000000402027c24 */ /* 0x002fca000f8e0203 */
[----:B------:R-:W-:-:S04]  /*00a0*/  VIADDMNMX.U32 R5, R2, 0xffffffd8, R5, PT ;  /* 0xffffffd802057846 */ /* 0x000fc80003800005 */
[----:B------:R-:W-:-:S13]  /*00b0*/  ISETP.GE.U32.AND P0, PT, R5, -0x27, PT ;  /* 0xffffffd90500780c */ /* 0x000fda0003f06070 */
[----:B------:R-:W-:Y:S05]  /*00c0*/  @!P0 EXIT ;  /* 0x000000000000894d */ /* 0x000fea0003800000 */
[----:B------:R-:W0:Y:S01]  /*00d0*/  LDC.64 R8, c[0x0][0x388] ;  /* 0x0000e200ff087b82 */ /* 0x000e220000000a00 */
[----:B------:R-:W1:Y:S01]  /*00e0*/  LDCU.64 UR6, c[0x0][0x388] ;  /* 0x00007100ff0677ac */ /* 0x000e620008000a00 */
[----:B------:R-:W-:Y:S02]  /*00f0*/  HFMA2 R3, -RZ, RZ, 0, 0 ;  /* 0x00000000ff037431 */ /* 0x000fe400000001ff */
[C---:B------:R-:W-:Y:S01]  /*0100*/  VIADD R5, R0.reuse, 0xffffffff ;  /* 0xffffffff00057836 */ /* 0x040fe20000000000 */
[----:B------:R-:W2:Y:S01]  /*0110*/  LDCU.64 UR4, c[0x0][0x358] ;  /* 0x00006b00ff0477ac */ /* 0x000ea20008000a00 */
[----:B------:R-:W-:Y:S02]  /*0120*/  IMAD R7, R0, 0x29, RZ ;  /* 0x0000002900077824 */ /* 0x000fe400078e02ff */
[----:B------:R-:W-:Y:S02]  /*0130*/  VIADD R0, R2, 0xffffffff ;  /* 0xffffffff02007836 */ /* 0x000fe40000000000 */
[----:B------:R-:W-:-:S03]  /*0140*/  IMAD.WIDE.U32 R4, R5, 0x29, R2 ;  /* 0x0000002905047825 */ /* 0x000fc600078e0002 */
[----:B------:R-:W-:Y:S01]  /*0150*/  IADD3 R0, P0, PT, R7, R0, RZ ;  /* 0x0000000007007210 */ /* 0x000fe20007f1e0ff */
[----:B------:R-:W-:-:S04]  /*0160*/  IMAD.IADD R2, R2, 0x1, R7 ;  /* 0x0000000102027824 */ /* 0x000fc800078e0207 */
[----:B------:R-:W-:Y:S01]  /*0170*/  IMAD.X R3, RZ, RZ, RZ, P0 ;  /* 0x000000ffff037224 */ /* 0x000fe200000e06ff */
[----:B-1----:R-:W-:Y:S02]  /*0180*/  LEA R12, P1, R4, UR6, 0x2 ;  /* 0x00000006040c7c11 */ /* 0x002fe4000f8210ff */
[----:B------:R-:W-:Y:S02]  /*0190*/  LEA R10, P0, R0, UR6, 0x2 ;  /* 0x00000006000a7c11 */ /* 0x000fe4000f8010ff */
[----:B------:R-:W-:Y:S01]  /*01a0*/  LEA.HI.X R13, R4, UR7, R5, 0x2, P1 ;  /* 0x00000007040d7c11 */ /* 0x000fe200088f1405 */
[----:B0-----:R-:W-:Y:S01]  /*01b0*/  IMAD.WIDE.U32 R8, R2, 0x4, R8 ;  /* 0x0000000402087825 */ /* 0x001fe200078e0008 */
[----:B------:R-:W-:Y:S01]  /*01c0*/  LEA.HI.X R11, R0, UR7, R3, 0x2, P0 ;  /* 0x00000007000b7c11 */ /* 0x000fe200080f1403 */
[----:B------:R-:W0:Y:S02]  /*01d0*/  LDC.64 R4, c[0x0][0x390] ;  /* 0x0000e400ff047b82 */ /* 0x000e240000000a00 */
[----:B--2---:R-:W2:Y:S04]  /*01e0*/  LDG.E R12, desc[UR4][R12.64] ;  /* 0x000000040c0c7981 */ /* 0x004ea8000c1e1900 */
[----:B------:R-:W2:Y:S04]  /*01f0*/  LDG.E R7, desc[UR4][R8.64+0xa4] ;  /* 0x0000a40408077981 */ /* 0x000ea8000c1e1900 */
[----:B------:R-:W3:Y:S04]  /*0200*/  LDG.E R11, desc[UR4][R10.64] ;  /* 0x000000040a0b7981 */ /* 0x000ee8000c1e1900 */
[----:B------:R1:W3:Y:S01]  /*0210*/  LDG.E R0, desc[UR4][R8.64+0x4] ;  /* 0x0000040408007981 */ /* 0x0002e2000c1e1900 */
[----:B0-----:R-:W-:-:S04]  /*0220*/  FMUL R6, R4, R4 ;  /* 0x0000000404067220 */ /* 0x001fc80000400000 */
[----:B------:R-:W-:-:S04]  /*0230*/  FFMA R3, R5, R5, R6 ;  /* 0x0000000505037223 */ /* 0x000fc80000000006 */
[----:B------:R-:W-:-:S04]  /*0240*/  FADD R3, R3, R3 ;  /* 0x0000000303037221 */ /* 0x000fc80000000000 */
[----:B------:R-:W1:Y:S01]  /*0250*/  MUFU.RCP R14, R3 ;  /* 0x00000003000e7308 */ /* 0x000e620000001000 */
[----:B------:R-:W-:Y:S01]  /*0260*/  BSSY.RECONVERGENT B0, `(.L_x_26) ;  /* 0x0000011000007945 */ /* 0x000fe20003800200 */
[----:B-1----:R-:W-:-:S04]  /*0270*/  FFMA R9, -R3, R14, 1 ;  /* 0x3f80000003097423 */ /* 0x002fc8000000010e */
[----:B------:R-:W-:Y:S01]  /*0280*/  FFMA R9, R14, R9, R14 ;  /* 0x000000090e097223 */ /* 0x000fe2000000000e */
[----:B--2---:R-:W-:-:S04]  /*0290*/  FADD R7, R7, R12 ;  /* 0x0000000c07077221 */ /* 0x004fc80000000000 */
[----:B------:R-:W-:Y:S01]  /*02a0*/  FMUL R7, R7, R4 ;  /* 0x0000000407077220 */ /* 0x000fe20000400000 */
[----:B---3--:R-:W-:-:S03]  /*02b0*/  FADD R0, R0, R11 ;  /* 0x0000000b00007221 */ /* 0x008fc60000000000 */
[----:B------:R-:W-:Y:S01]  /*02c0*/  FMUL R7, R7, R4 ;  /* 0x0000000407077220 */ /* 0x000fe20000400000 */
[----:B------:R-:W-:-:S04]  /*02d0*/  FMUL R0, R0, R5 ;  /* 0x0000000500007220 */ /* 0x000fc80000400000 */
[----:B------:R-:W-:-:S04]  /*02e0*/  FFMA R0, R0, R5, R7 ;  /* 0x0000000500007223 */ /* 0x000fc80000000007 */
[----:B------:R-:W0:Y:S01]  /*02f0*/  FCHK P0, R0, R3 ;  /* 0x0000000300007302 */ /* 0x000e220000000000 */
[----:B------:R-:W-:-:S04]  /*0300*/  FFMA R4, R0, R9, RZ ;  /* 0x0000000900047223 */ /* 0x000fc800000000ff */
[----:B------:R-:W-:-:S04]  /*0310*/  FFMA R5, -R3, R4, R0 ;  /* 0x0000000403057223 */ /* 0x000fc80000000100 */
[----:B------:R-:W-:Y:S01]  /*0320*/  FFMA R4, R9, R5, R4 ;  /* 0x0000000509047223 */ /* 0x000fe20000000004 */
[----:B0-----:R-:W-:Y:S06]  /*0330*/  @!P0 BRA `(.L_x_27) ;  /* 0x00000000000c8947 */ /* 0x001fec0003800000 */
[----:B------:R-:W-:-:S07]  /*0340*/  MOV R8, 0x360 ;  /* 0x0000036000087802 */ /* 0x000fce0000000f00 */
[----:B------:R-:W-:Y:S05]  /*0350*/  CALL.REL.NOINC `($__internal_1_$__cuda_sm3x_div_rn_noftz_f32_slowpath) ;  /* 0x0000000000647944 */ /* 0x000fea0003c00000 */
[----:B------:R-:W-:-:S07]  /*0360*/  MOV R4, R0 ;  /* 0x0000000000047202 */ /* 0x000fce0000000f00 */
.L_x_27:
[----:B------:R-:W-:Y:S05]  /*0370*/  BSYNC.RECONVERGENT B0 ;  /* 0x0000000000007941 */ /* 0x000fea0003800200 */
.L_x_26:
[----:B------:R-:W0:Y:S01]  /*0380*/  LDCU UR6, c[0x0][0x394] ;  /* 0x00007280ff0677ac */ /* 0x000e220008000800 */
[----:B------:R-:W1:Y:S01]  /*0390*/  MUFU.RCP R0, R3 ;  /* 0x0000000300007308 */ /* 0x000e620000001000 */
[----:B0-----:R-:W-:Y:S01]  /*03a0*/  FMUL R6, R6, UR6 ;  /* 0x0000000606067c20 */ /* 0x001fe20008400000 */
[----:B-1----:R-:W-:-:S03]  /*03b0*/  FFMA R5, -R3, R0, 1 ;  /* 0x3f80000003057423 */ /* 0x002fc60000000100 */
[----:B------:R-:W-:Y:S01]  /*03c0*/  FMUL R6, R6, UR6 ;  /* 0x0000000606067c20 */ /* 0x000fe20008400000 */
[----:B------:R-:W-:-:S03]  /*03d0*/  FFMA R0, R0, R5, R0 ;  /* 0x0000000500007223 */ /* 0x000fc60000000000 */
[----:B------:R-:W0:Y:S01]  /*03e0*/  FCHK P0, R6, R3 ;  /* 0x0000000306007302 */ /* 0x000e220000000000 */
[----:B------:R-:W-:-:S04]  /*03f0*/  FFMA R5, R0, R6, RZ ;  /* 0x0000000600057223 */ /* 0x000fc800000000ff */
[----:B------:R-:W-:-:S04]  /*0400*/  FFMA R8, -R3, R5, R6 ;  /* 0x0000000503087223 */ /* 0x000fc80000000106 */
[----:B------:R-:W-:Y:S01]  /*0410*/  FFMA R5, R0, R8, R5 ;  /* 0x0000000800057223 */ /* 0x000fe20000000005 */
[----:B0-----:R-:W-:Y:S06]  /*0420*/  @!P0 BRA `(.L_x_28) ;  /* 0x0000000000108947 */ /* 0x001fec0003800000 */
[----:B------:R-:W-:Y:S01]  /*0430*/  IMAD.MOV.U32 R0, RZ, RZ, R6 ;  /* 0x000000ffff007224 */ /* 0x000fe200078e0006 */
[----:B------:R-:W-:-:S07]  /*0440*/  MOV R8, 0x460 ;  /* 0x0000046000087802 */ /* 0x000fce0000000f00 */
[----:B------:R-:W-:Y:S05]  /*0450*/  CALL.REL.NOINC `($__internal_1_$__cuda_sm3x_div_rn_noftz_f32_slowpath) ;  /* 0x0000000000247944 */ /* 0x000fea0003c00000 */
[----:B------:R-:W-:-:S07]  /*0460*/  IMAD.MOV.U32 R5, RZ, RZ, R0 ;  /* 0x000000ffff057224 */ /* 0x000fce00078e0000 */
.L_x_28:
[----:B------:R-:W0:Y:S08]  /*0470*/  LDC.64 R6, c[0x0][0x398] ;  /* 0x0000e600ff067b82 */ /* 0x000e300000000a00 */
[----:B------:R-:W1:Y:S01]  /*0480*/  LDC.64 R8, c[0x0][0x380] ;  /* 0x0000e000ff087b82 */ /* 0x000e620000000a00 */
[----:B0-----:R-:W-:-:S06]  /*0490*/  IMAD.WIDE.U32 R6, R2, 0x4, R6 ;  /* 0x0000000402067825 */ /* 0x001fcc00078e0006 */
[----:B------:R-:W2:Y:S01]  /*04a0*/  LDG.E R7, desc[UR4][R6.64] ;  /* 0x0000000406077981 */ /* 0x000ea2000c1e1900 */
[----:B-1----:R-:W-:-:S04]  /*04b0*/  IMAD.WIDE.U32 R2, R2, 0x4, R8 ;  /* 0x0000000402027825 */ /* 0x002fc800078e0008 */
[----:B--2---:R-:W-:-:S05]  /*04c0*/  FFMA R5, R7, -R5, R4 ;  /* 0x8000000507057223 */ /* 0x004fca0000000004 */
[----:B------:R-:W-:Y:S01]  /*04d0*/  STG.E desc[UR4][R2.64], R5 ;  /* 0x0000000502007986 */ /* 0x000fe2000c101904 */
[----:B------:R-:W-:Y:S05]  /*04e0*/  EXIT ;  /* 0x000000000000794d */ /* 0x000fea0003800000 */
        .weak           $__internal_1_$__cuda_sm3x_div_rn_noftz_f32_slowpath
        .type           $__internal_1_$__cuda_sm3x_div_rn_noftz_f32_slowpath,@function
        .size           $__internal_1_$__cuda_sm3x_div_rn_noftz_f32_slowpath,(.L_x_74 - $__internal_1_$__cuda_sm3x_div_rn_noftz_f32_slowpath)
$__internal_1_$__cuda_sm3x_div_rn_noftz_f32_slowpath:
[--C-:B------:R-:W-:Y:S01]  /*04f0*/  SHF.R.U32.HI R7, RZ, 0x17, R3.reuse ;  /* 0x00000017ff077819 */ /* 0x100fe20000011603 */
[----:B------:R-:W-:Y:S01]  /*0500*/  BSSY.RECONVERGENT B1, `(.L_x_29) ;  /* 0x0000063000017945 */ /* 0x000fe20003800200 */
[----:B------:R-:W-:Y:S02]  /*0510*/  SHF.R.U32.HI R5, RZ, 0x17, R0 ;  /* 0x00000017ff057819 */ /* 0x000fe40000011600 */
[----:B------:R-:W-:Y:S02]  /*0520*/  LOP3.LUT R14, R7, 0xff, RZ, 0xc0, !PT ;  /* 0x000000ff070e7812 */ /* 0x000fe400078ec0ff */
[----:B------:R-:W-:Y:S01]  /*0530*/  LOP3.LUT R12, R5, 0xff, RZ, 0xc0, !PT ;  /* 0x000000ff050c7812 */ /* 0x000fe200078ec0ff */
[----:B------:R-:W-:Y:S01]  /*0540*/  IMAD.MOV.U32 R5, RZ, RZ, R3 ;  /* 0x000000ffff057224 */ /* 0x000fe200078e0003 */
[----:B------:R-:W-:-:S03]  /*0550*/  IADD3 R10, PT, PT, R14, -0x1, RZ ;  /* 0xffffffff0e0a7810 */ /* 0x000fc60007ffe0ff */
[----:B------:R-:W-:Y:S01]  /*0560*/  VIADD R9, R12, 0xffffffff ;  /* 0xffffffff0c097836 */ /* 0x000fe20000000000 */
[----:B------:R-:W-:-:S04]  /*0570*/  ISETP.GT.U32.AND P0, PT, R10, 0xfd, PT ;  /* 0x000000fd0a00780c */ /* 0x000fc80003f04070 */
[----:B------:R-:W-:-:S13]  /*0580*/  ISETP.GT.U32.OR P0, PT, R9, 0xfd, P0 ;  /* 0x000000fd0900780c */ /* 0x000fda0000704470 */
[----:B------:R-:W-:Y:S01]  /*0590*/  @!P0 MOV R7, RZ ;  /* 0x000000ff00078202 */ /* 0x000fe20000000f00 */
[----:B------:R-:W-:Y:S06]  /*05a0*/  @!P0 BRA `(.L_x_30) ;  /* 0x00000000005c8947 */ /* 0x000fec0003800000 */
[----:B------:R-:W-:Y:S02]  /*05b0*/  FSETP.GTU.FTZ.AND P0, PT, |R0|, +INF , PT ;  /* 0x7f8000000000780b */ /* 0x000fe40003f1c200 */
[----:B------:R-:W-:-:S04]  /*05c0*/  FSETP.GTU.FTZ.AND P1, PT, |R3|, +INF , PT ;  /* 0x7f8000000300780b */ /* 0x000fc80003f3c200 */
[----:B------:R-:W-:-:S13]  /*05d0*/  PLOP3.LUT P0, PT, P0, P1, PT, 0xf8, 0x8f ;  /* 0x00000000008f781c */ /* 0x000fda0000703f70 */
[----:B------:R-:W-:Y:S05]  /*05e0*/  @P0 BRA `(.L_x_31) ;  /* 0x00000004004c0947 */ /* 0x000fea0003800000 */
[----:B------:R-:W-:-:S13]  /*05f0*/  LOP3.LUT P0, RZ, R5, 0x7fffffff, R0, 0xc8, !PT ;  /* 0x7fffffff05ff7812 */ /* 0x000fda000780c800 */
[----:B------:R-:W-:Y:S05]  /*0600*/  @!P0 BRA `(.L_x_32) ;  /* 0x00000004003c8947 */ /* 0x000fea0003800000 */
[C---:B------:R-:W-:Y:S02]  /*0610*/  FSETP.NEU.FTZ.AND P2, PT, |R0|.reuse, +INF , PT ;  /* 0x7f8000000000780b */ /* 0x040fe40003f5d200 */
        /* <DEDUP_REMOVED lines=11> */
[----:B------:R-:W-:Y:S02]  /*06d0*/  @P0 IMAD.MOV.U32 R7, RZ, RZ, RZ ;  /* 0x000000ffff070224 */ /* 0x000fe400078e00ff */
[----:B------:R-:W-:Y:S01]  /*06e0*/  @!P0 FFMA R0, R0, 1.84467440737095516160e+19, RZ ;  /* 0x5f80000000008823 */ /* 0x000fe200000000ff */
[----:B------:R-:W-:Y:S02]  /*06f0*/  @!P0 IMAD.MOV.U32 R7, RZ, RZ, -0x40 ;  /* 0xffffffc0ff078424 */ /* 0x000fe400078e00ff */
[----:B------:R-:W-:-:S03]  /*0700*/  @!P1 FFMA R5, R3, 1.84467440737095516160e+19, RZ ;  /* 0x5f80000003059823 */ /* 0x000fc600000000ff */
[----:B------:R-:W-:-:S07]  /*0710*/  @!P1 IADD3 R7, PT, PT, R7, 0x40, RZ ;  /* 0x0000004007079810 */ /* 0x000fce0007ffe0ff */
.L_x_30:
[----:B------:R-:W-:Y:S01]  /*0720*/  LEA R10, R14, 0xc0800000, 0x17 ;  /* 0xc08000000e0a7811 */ /* 0x000fe200078eb8ff */
[----:B------:R-:W-:Y:S04]  /*0730*/  BSSY.RECONVERGENT B2, `(.L_x_35) ;  /* 0x0000036000027945 */ /* 0x000fe80003800200 */
[----:B------:R-:W-:Y:S02]  /*0740*/  IMAD.IADD R10, R5, 0x1, -R10 ;  /* 0x00000001050a7824 */ /* 0x000fe400078e0a0a */
[----:B------:R-:W-:Y:S02]  /*0750*/  VIADD R5, R12, 0xffffff81 ;  /* 0xffffff810c057836 */ /* 0x000fe40000000000 */
[----:B------:R0:W1:Y:S01]  /*0760*/  MUFU.RCP R9, R10 ;  /* 0x0000000a00097308 */ /* 0x0000620000001000 */
[----:B------:R-:W-:Y:S01]  /*0770*/  FADD.FTZ R11, -R10, -RZ ;  /* 0x800000ff0a0b7221 */ /* 0x000fe20000010100 */
[C---:B------:R-:W-:Y:S01]  /*0780*/  IMAD R0, R5.reuse, -0x800000, R0 ;  /* 0xff80000005007824 */ /* 0x040fe200078e0200 */
        /* <DEDUP_REMOVED lines=10> */
[----:B------:R-:W-:-:S05]  /*0830*/  LOP3.LUT R5, R5, 0xff, RZ, 0xc0, !PT ;  /* 0x000000ff05057812 */ /* 0x000fca00078ec0ff */
[----:B------:R-:W-:-:S04]  /*0840*/  IMAD.IADD R11, R5, 0x1, R10 ;  /* 0x00000001050b7824 */ /* 0x000fc800078e020a */
[----:B------:R-:W-:-:S05]  /*0850*/  VIADD R5, R11, 0xffffffff ;  /* 0xffffffff0b057836 */ /* 0x000fca0000000000 */
        /* <DEDUP_REMOVED lines=10> */
[CCC-:B------:R-:W-:Y:S01]  /*0900*/  FFMA.RM R10, R16.reuse, R12.reuse, R9.reuse ;  /* 0x0000000c100a7223 */ /* 0x1c0fe20000004009 */
[C---:B------:R-:W-:Y:S02]  /*0910*/  ISETP.NE.AND P2, PT, R11.reuse, RZ, PT ;  /* 0x000000ff0b00720c */ /* 0x040fe40003f45270 */
[----:B------:R-:W-:Y:S02]  /*0920*/  ISETP.NE.AND P1, PT, R11, RZ, PT ;  /* 0x000000ff0b00720c */ /* 0x000fe40003f25270 */
[----:B------:R-:W-:Y:S01]  /*0930*/  LOP3.LUT R7, R5, 0x7fffff, RZ, 0xc0, !PT ;  /* 0x007fffff05077812 */ /* 0x000fe200078ec0ff */
[----:B------:R-:W-:Y:S01]  /*0940*/  FFMA.RP R5, R16, R12, R9 ;  /* 0x0000000c10057223 */ /* 0x000fe20000008009 */
[----:B------:R-:W-:Y:S01]  /*0950*/  IADD3 R12, PT, PT, R11, 0x20, RZ ;  /* 0x000000200b0c7810 */ /* 0x000fe20007ffe0ff */
[----:B------:R-:W-:Y:S01]  /*0960*/  IMAD.MOV R9, RZ, RZ, -R11 ;  /* 0x000000ffff097224 */ /* 0x000fe200078e0a0b */
[----:B------:R-:W-:-:S02]  /*0970*/  LOP3.LUT R7, R7, 0x800000, RZ, 0xfc, !PT ;  /* 0x0080000007077812 */ /* 0x000fc400078efcff */
[----:B------:R-:W-:Y:S02]  /*0980*/  FSETP.NEU.FTZ.AND P0, PT, R5, R10, PT ;  /* 0x0000000a0500720b */ /* 0x000fe40003f1d000 */
[----:B------:R-:W-:Y:S02]  /*0990*/  SHF.L.U32 R12, R7, R12, RZ ;  /* 0x0000000c070c7219 */ /* 0x000fe400000006ff */
[----:B------:R-:W-:Y:S02]  /*09a0*/  SEL R10, R9, RZ, P2 ;  /* 0x000000ff090a7207 */ /* 0x000fe40001000000 */
[----:B------:R-:W-:Y:S02]  /*09b0*/  ISETP.NE.AND P1, PT, R12, RZ, P1 ;  /* 0x000000ff0c00720c */ /* 0x000fe40000f25270 */
[----:B------:R-:W-:Y:S02]  /*09c0*/  SHF.R.U32.HI R10, RZ, R10, R7 ;  /* 0x0000000aff0a7219 */ /* 0x000fe40000011607 */
[----:B------:R-:W-:-:S02]  /*09d0*/  PLOP3.LUT P0, PT, P0, P1, PT, 0xf8, 0x8f ;  /* 0x00000000008f781c */ /* 0x000fc40000703f70 */
[----:B------:R-:W-:Y:S02]  /*09e0*/  SHF.R.U32.HI R12, RZ, 0x1, R10 ;  /* 0x00000001ff0c7819 */ /* 0x000fe4000001160a */
[----:B------:R-:W-:-:S04]  /*09f0*/  SEL R5, RZ, 0x1, !P0 ;  /* 0x00000001ff057807 */ /* 0x000fc80004000000 */
[----:B------:R-:W-:-:S04]  /*0a00*/  LOP3.LUT R5, R5, 0x1, R12, 0xf8, !PT ;  /* 0x0000000105057812 */ /* 0x000fc800078ef80c */
[----:B------:R-:W-:-:S05]  /*0a10*/  LOP3.LUT R5, R5, R10, RZ, 0xc0, !PT ;  /* 0x0000000a05057212 */ /* 0x000fca00078ec0ff */
[----:B------:R-:W-:-:S05]  /*0a20*/  IMAD.IADD R5, R12, 0x1, R5 ;  /* 0x000000010c057824 */ /* 0x000fca00078e0205 */
[----:B------:R-:W-:Y:S01]  /*0a30*/  LOP3.LUT R0, R5, R0, RZ, 0xfc, !PT ;  /* 0x0000000005007212 */ /* 0x000fe200078efcff */
[----:B------:R-:W-:Y:S06]  /*0a40*/  BRA `(.L_x_38) ;  /* 0x0000000000107947 */ /* 0x000fec0003800000 */
.L_x_37:
[----:B------:R-:W-:-:S04]  /*0a50*/  LOP3.LUT R0, R0, 0x80000000, RZ, 0xc0, !PT ;  /* 0x8000000000007812 */ /* 0x000fc800078ec0ff */
[----:B------:R-:W-:Y:S01]  /*0a60*/  LOP3.LUT R0, R0, 0x7f800000, RZ, 0xfc, !PT ;  /* 0x7f80000000007812 */ /* 0x000fe200078efcff */
[----:B------:R-:W-:Y:S06]  /*0a70*/  BRA `(.L_x_38) ;  /* 0x0000000000047947 */ /* 0x000fec0003800000 */
.L_x_36:
[----:B------:R-:W-:-:S07]  /*0a80*/  LEA R0, R10, R0, 0x17 ;  /* 0x000000000a007211 */ /* 0x000fce00078eb8ff */
.L_x_38:
[----:B------:R-:W-:Y:S05]  /*0a90*/  BSYNC.RECONVERGENT B2 ;  /* 0x0000000000027941 */ /* 0x000fea0003800200 */
.L_x_35:
[----:B------:R-:W-:Y:S05]  /*0aa0*/  BRA `(.L_x_39) ;  /* 0x0000000000207947 */ /* 0x000fea0003800000 */
.L_x_34:
[----:B------:R-:W-:-:S04]  /*0ab0*/  LOP3.LUT R0, R5, 0x80000000, R0, 0x48, !PT ;  /* 0x8000000005007812 */ /* 0x000fc800078e4800 */
[----:B------:R-:W-:Y:S01]  /*0ac0*/  LOP3.LUT R0, R0, 0x7f800000, RZ, 0xfc, !PT ;  /* 0x7f80000000007812 */ /* 0x000fe200078efcff */
[----:B------:R-:W-:Y:S06]  /*0ad0*/  BRA `(.L_x_39) ;  /* 0x0000000000147947 */ /* 0x000fec0003800000 */
.L_x_33:
[----:B------:R-:W-:Y:S01]  /*0ae0*/  LOP3.LUT R0, R5, 0x80000000, R0, 0x48, !PT ;  /* 0x8000000005007812 */ /* 0x000fe200078e4800 */
[----:B------:R-:W-:Y:S06]  /*0af0*/  BRA `(.L_x_39) ;  /* 0x00000000000c7947 */ /* 0x000fec0003800000 */
.L_x_32:
[----:B------:R-:W0:Y:S01]  /*0b00*/  MUFU.RSQ R0, -QNAN ;  /* 0xffc0000000007908 */ /* 0x000e220000001400 */
[----:B------:R-:W-:Y:S05]  /*0b10*/  BRA `(.L_x_39) ;  /* 0x0000000000047947 */ /* 0x000fea0003800000 */
.L_x_31:
[----:B------:R-:W-:-:S07]  /*0b20*/  FADD.FTZ R0, R0, R3 ;  /* 0x0000000300007221 */ /* 0x000fce0000010000 */
.L_x_39:
[----:B------:R-:W-:Y:S05]  /*0b30*/  BSYNC.RECONVERGENT B1 ;  /* 0x0000000000017941 */ /* 0x000fea0003800200 */
.L_x_29:
[----:B------:R-:W-:-:S04]  /*0b40*/  IMAD.MOV.U32 R9, RZ, RZ, 0x0 ;  /* 0x00000000ff097424 */ /* 0x000fc800078e00ff */
[----:B0-----:R-:W-:Y:S05]  /*0b50*/  RET.REL.NODEC R8 `(_Z23pressure_poisson_devicePfS_ffS_) ;  /* 0xfffffff408287950 */ /* 0x001fea0003c3ffff */
.L_x_40:
        /* <DEDUP_REMOVED lines=10> */
.L_x_74:


//--------------------- .text._Z17build_up_b_deviceiiPfffS_S_ff --------------------------
	.section	.text._Z17build_up_b_deviceiiPfffS_S_ff,"ax",@progbits
	.align	128
        .global         _Z17build_up_b_deviceiiPfffS_S_ff
        .type           _Z17build_up_b_deviceiiPfffS_S_ff,@function
        .size           _Z17build_up_b_deviceiiPfffS_S_ff,(.L_x_77 - _Z17build_up_b_deviceiiPfffS_S_ff)
        .other          _Z17build_up_b_deviceiiPfffS_S_ff,@"STO_CUDA_ENTRY STV_DEFAULT"
_Z17build_up_b_deviceiiPfffS_S_ff:
.text._Z17build_up_b_deviceiiPfffS_S_ff:
[----:B------:R-:W-:Y:S01]  /*0000*/  LDC R1, c[0x0][0x37c] ;  /* 0x0000df00ff017b82 */ /* 0x000fe20000000800 */
[----:B------:R-:W0:Y:S07]  /*0010*/  S2R R0, SR_TID.X ;  /* 0x0000000000007919 */ /* 0x000e2e0000002100 */
[----:B------:R-:W0:Y:S01]  /*0020*/  S2UR UR6, SR_CTAID.X ;  /* 0x00000000000679c3 */ /* 0x000e220000002500 */
[----:B------:R-:W1:Y:S01]  /*0030*/  LDCU.64 UR4, c[0x0][0x380] ;  /* 0x00007000ff0477ac */ /* 0x000e620008000a00 */
[----:B------:R-:W2:Y:S06]  /*0040*/  S2R R3, SR_TID.Y ;  /* 0x0000000000037919 */ /* 0x000eac0000002200 */
[----:B------:R-:W0:Y:S08]  /*0050*/  LDC R25, c[0x0][0x360] ;  /* 0x0000d800ff197b82 */ /* 0x000e300000000800 */
[----:B------:R-:W2:Y:S01]  /*0060*/  S2UR UR7, SR_CTAID.Y ;  /* 0x00000000000779c3 */ /* 0x000ea20000002600 */
[----:B-1----:R-:W-:-:S07]  /*0070*/  UIADD3 UR4, UPT, UPT, UR4, -0x1, URZ ;  /* 0xffffffff04047890 */ /* 0x002fce000fffe0ff */
[----:B------:R-:W2:Y:S01]  /*0080*/  LDC R6, c[0x0][0x364] ;  /* 0x0000d900ff067b82 */ /* 0x000ea20000000800 */
[----:B0-----:R-:W-:-:S05]  /*0090*/  IMAD R25, R25, UR6, R0 ;  /* 0x0000000619197c24 */ /* 0x001fca000f8e0200 */
[----:B------:R-:W-:Y:S01]  /*00a0*/  ISETP.LT.AND P0, PT, R25, UR4, PT ;  /* 0x0000000419007c0c */ /* 0x000fe2000bf01270 */
[----:B------:R-:W-:-:S03]  /*00b0*/  UIADD3 UR4, UPT, UPT, UR5, -0x1, URZ ;  /* 0xffffffff05047890 */ /* 0x000fc6000fffe0ff */
[----:B------:R-:W-:Y:S01]  /*00c0*/  ISETP.LT.OR P0, PT, R25, 0x1, !P0 ;  /* 0x000000011900780c */ /* 0x000fe20004701670 */
[----:B--2---:R-:W-:-:S05]  /*00d0*/  IMAD R6, R6, UR7, R3 ;  /* 0x0000000706067c24 */ /* 0x004fca000f8e0203 */
[----:B------:R-:W-:-:S04]  /*00e0*/  ISETP.EQ.OR P0, PT, R6, RZ, P0 ;  /* 0x000000ff0600720c */ /* 0x000fc80000702670 */
[----:B------:R-:W-:-:S13]  /*00f0*/  ISETP.GE.OR P0, PT, R6, UR4, P0 ;  /* 0x0000000406007c0c */ /* 0x000fda0008706670 */
[----:B------:R-:W-:Y:S05]  /*0100*/  @P0 EXIT ;  /* 0x000000000000094d */ /* 0x000fea0003800000 */
[----:B------:R-:W0:Y:S01]  /*0110*/  LDC R2, c[0x0][0x394] ;  /* 0x0000e500ff027b82 */ /* 0x000e220000000800 */
[----:B------:R-:W1:Y:S01]  /*0120*/  LDCU.64 UR4, c[0x0][0x358] ;  /* 0x00006b00ff0477ac */ /* 0x000e620008000a00 */
[----:B0-----:R-:W-:-:S05]  /*0130*/  VIADD R0, R2, 0x1800000 ;  /* 0x0180000002007836 */ /* 0x001fca0000000000 */
[----:B------:R-:W-:-:S04]  /*0140*/  LOP3.LUT R0, R0, 0x7f800000, RZ, 0xc0, !PT ;  /* 0x7f80000000007812 */ /* 0x000fc800078ec0ff */
[----:B------:R-:W-:-:S13]  /*0150*/  ISETP.GT.U32.AND P0, PT, R0, 0x1ffffff, PT ;  /* 0x01ffffff0000780c */ /* 0x000fda0003f04070 */
[----:B-1----:R-:W-:Y:S05]  /*0160*/  @P0 BRA `(.L_x_41) ;  /* 0x00000000000c0947 */ /* 0x002fea0003800000 */
[----:B------:R-:W-:-:S07]  /*0170*/  MOV R2, 0x190 ;  /* 0x0000019000027802 */ /* 0x000fce0000000f00 */
[----:B------:R-:W-:Y:S05]  /*0180*/  CALL.REL.NOINC `($__internal_2_$__cuda_sm20_rcp_rn_f32_slowpath) ;  /* 0x00000008009c7944 */ /* 0x000fea0003c00000 */
[----:B------:R-:W-:Y:S05]  /*0190*/  BRA `(.L_x_42) ;  /* 0x0000000000107947 */ /* 0x000fea0003800000 */
.L_x_41:
[----:B------:R-:W0:Y:S02]  /*01a0*/  MUFU.RCP R27, R2 ;  /* 0x00000002001b7308 */ /* 0x000e240000001000 */
[----:B0-----:R-:W-:-:S04]  /*01b0*/  FFMA R0, R27, R2, -1 ;  /* 0xbf8000001b007423 */ /* 0x001fc80000000002 */
[----:B------:R-:W-:-:S04]  /*01c0*/  FADD.FTZ R0, -R0, -RZ ;  /* 0x800000ff00007221 */ /* 0x000fc80000010100 */
[----:B------:R-:W-:-:S07]  /*01d0*/  FFMA R27, R27, R0, R27 ;  /* 0x000000001b1b7223 */ /* 0x000fce000000001b */
.L_x_42:
[----:B------:R-:W0:Y:S01]  /*01e0*/  LDCU UR8, c[0x0][0x380] ;  /* 0x00007000ff0877ac */ /* 0x000e220008000800 */
[----:B------:R-:W1:Y:S01]  /*01f0*/  LDC R4, c[0x0][0x3a8] ;  /* 0x0000ea00ff047b82 */ /* 0x000e620000000800 */
[----:B------:R-:W2:Y:S01]  /*0200*/  LDCU.64 UR6, c[0x0][0x398] ;  /* 0x00007300ff0677ac */ /* 0x000ea20008000a00 */
[----:B0-----:R-:W-:-:S05]  /*0210*/  IMAD R6, R6, UR8, RZ ;  /* 0x0000000806067c24 */ /* 0x001fca000f8e02ff */
[----:B------:R-:W-:-:S04]  /*0220*/  IADD3 R3, P0, PT, R25, R6, RZ ;  /* 0x0000000619037210 */ /* 0x000fc80007f1e0ff */
[----:B------:R-:W-:Y:S01]  /*0230*/  LEA.HI.X.SX32 R0, R6, RZ, 0x1, P0 ;  /* 0x000000ff06007211 */ /* 0x000fe200000f0eff */
[----:B------:R-:W-:-:S03]  /*0240*/  IMAD.SHL.U32 R2, R3, 0x4, RZ ;  /* 0x0000000403027824 */ /* 0x000fc600078e00ff */
[----:B------:R-:W-:Y:S02]  /*0250*/  SHF.L.U64.HI R3, R3, 0x2, R0 ;  /* 0x0000000203037819 */ /* 0x000fe40000010200 */
[----:B--2---:R-:W-:-:S04]  /*0260*/  IADD3 R8, P0, PT, R2, UR6, RZ ;  /* 0x0000000602087c10 */ /* 0x004fc8000ff1e0ff */
[----:B------:R-:W-:-:S05]  /*0270*/  IADD3.X R9, PT, PT, R3, UR7, RZ, P0, !PT ;  /* 0x0000000703097c10 */ /* 0x000fca00087fe4ff */
[----:B------:R-:W2:Y:S04]  /*0280*/  LDG.E R7, desc[UR4][R8.64+0x4] ;  /* 0x0000040408077981 */ /* 0x000ea8000c1e1900 */
[----:B------:R-:W2:Y:S01]  /*0290*/  LDG.E R0, desc[UR4][R8.64+-0x4] ;  /* 0xfffffc0408007981 */ /* 0x000ea2000c1e1900 */
[----:B-1----:R-:W-:Y:S01]  /*02a0*/  FADD R4, R4, R4 ;  /* 0x0000000404047221 */ /* 0x002fe20000000000 */
[----:B------:R-:W-:Y:S03]  /*02b0*/  BSSY.RECONVERGENT B0, `(.L_x_43) ;  /* 0x000000e000007945 */ /* 0x000fe60003800200 */
[----:B------:R-:W0:Y:S02]  /*02c0*/  MUFU.RCP R5, R4 ;  /* 0x0000000400057308 */ /* 0x000e240000001000 */
[----:B0-----:R-:W-:-:S04]  /*02d0*/  FFMA R10, -R4, R5, 1 ;  /* 0x3f800000040a7423 */ /* 0x001fc80000000105 */
[----:B------:R-:W-:Y:S01]  /*02e0*/  FFMA R10, R5, R10, R5 ;  /* 0x0000000a050a7223 */ /* 0x000fe20000000005 */
[----:B--2---:R-:W-:-:S04]  /*02f0*/  FADD R7, R7, -R0 ;  /* 0x8000000007077221 */ /* 0x004fc80000000000 */
[----:B------:R-:W0:Y:S01]  /*0300*/  FCHK P0, R7, R4 ;  /* 0x0000000407007302 */ /* 0x000e220000000000 */
[----:B------:R-:W-:-:S04]  /*0310*/  FFMA R5, R7, R10, RZ ;  /* 0x0000000a07057223 */ /* 0x000fc800000000ff */
[----:B------:R-:W-:-:S04]  /*0320*/  FFMA R0, -R4, R5, R7 ;  /* 0x0000000504007223 */ /* 0x000fc80000000107 */
[----:B------:R-:W-:Y:S01]  /*0330*/  FFMA R5, R10, R0, R5 ;  /* 0x000000000a057223 */ /* 0x000fe20000000005 */
[----:B0-----:R-:W-:Y:S06]  /*0340*/  @!P0 BRA `(.L_x_44) ;  /* 0x0000000000108947 */ /* 0x001fec0003800000 */
[----:B------:R-:W-:Y:S01]  /*0350*/  IMAD.MOV.U32 R26, RZ, RZ, R4 ;  /* 0x000000ffff1a7224 */ /* 0x000fe200078e0004 */
[----:B------:R-:W-:-:S07]  /*0360*/  MOV R10, 0x380 ;  /* 0x00000380000a7802 */ /* 0x000fce0000000f00 */
[----:B------:R-:W-:Y:S05]  /*0370*/  CALL.REL.NOINC `($__internal_3_$__cuda_sm3x_div_rn_noftz_f32_slowpath) ;  /* 0x0000000800f07944 */ /* 0x000fea0003c00000 */
[----:B------:R-:W-:-:S07]  /*0380*/  IMAD.MOV.U32 R5, RZ, RZ, R0 ;  /* 0x000000ffff057224 */ /* 0x000fce00078e0000 */
.L_x_44:
[----:B------:R-:W-:Y:S05]  /*0390*/  BSYNC.RECONVERGENT B0 ;  /* 0x0000000000007941 */ /* 0x000fea0003800200 */
.L_x_43:
[----:B------:R-:W0:Y:S01]  /*03a0*/  LDCU UR6, c[0x0][0x380] ;  /* 0x00007000ff0677ac */ /* 0x000e220008000800 */
[----:B------:R-:W1:Y:S08]  /*03b0*/  LDC.64 R10, c[0x0][0x3a0] ;  /* 0x0000e800ff0a7b82 */ /* 0x000e700000000a00 */
[----:B------:R-:W2:Y:S01]  /*03c0*/  LDC R26, c[0x0][0x3ac] ;  /* 0x0000eb00ff1a7b82 */ /* 0x000ea20000000800 */
[----:B0-----:R-:W-:-:S02]  /*03d0*/  VIADD R6, R6, UR6 ;  /* 0x0000000606067c36 */ /* 0x001fc40008000000 */
[----:B------:R-:W-:-:S03]  /*03e0*/  IMAD R7, RZ, RZ, -UR6 ;  /* 0x80000006ff077e24 */ /* 0x000fc6000f8e02ff */
[----:B------:R-:W-:Y:S01]  /*03f0*/  IADD3 R24, PT, PT, R25, R6, RZ ;  /* 0x0000000619187210 */ /* 0x000fe20007ffe0ff */
[----:B------:R-:W-:-:S04]  /*0400*/  IMAD R0, R7, 0x2, R6 ;  /* 0x0000000207007824 */ /* 0x000fc800078e0206 */
[----:B------:R-:W-:Y:S02]  /*0410*/  IMAD.IADD R25, R25, 0x1, R0 ;  /* 0x0000000119197824 */ /* 0x000fe400078e0200 */
[----:B-1----:R-:W-:-:S04]  /*0420*/  IMAD.WIDE R8, R24, 0x4, R10 ;  /* 0x0000000418087825 */ /* 0x002fc800078e020a */
[----:B------:R-:W-:Y:S01]  /*0430*/  IMAD.WIDE R10, R25, 0x4, R10 ;  /* 0x00000004190a7825 */ /* 0x000fe200078e020a */
[----:B------:R-:W3:Y:S05]  /*0440*/  LDG.E R7, desc[UR4][R8.64] ;  /* 0x0000000408077981 */ /* 0x000eea000c1e1900 */
[----:B------:R-:W3:Y:S01]  /*0450*/  LDG.E R10, desc[UR4][R10.64] ;  /* 0x000000040a0a7981 */ /* 0x000ee2000c1e1900 */
[----:B--2---:R-:W-:Y:S01]  /*0460*/  FADD R26, R26, R26 ;  /* 0x0000001a1a1a7221 */ /* 0x004fe20000000000 */
[----:B------:R-:W-:Y:S03]  /*0470*/  BSSY.RECONVERGENT B0, `(.L_x_45) ;  /* 0x000000d000007945 */ /* 0x000fe60003800200 */
[----:B------:R-:W0:Y:S02]  /*0480*/  MUFU.RCP R13, R26 ;  /* 0x0000001a000d7308 */ /* 0x000e240000001000 */
[----:B0-----:R-:W-:-:S04]  /*0490*/  FFMA R0, -R26, R13, 1 ;  /* 0x3f8000001a007423 */ /* 0x001fc8000000010d */
[----:B------:R-:W-:Y:S01]  /*04a0*/  FFMA R0, R13, R0, R13 ;  /* 0x000000000d007223 */ /* 0x000fe2000000000d */
[----:B---3--:R-:W-:-:S04]  /*04b0*/  FADD R7, R7, -R10 ;  /* 0x8000000a07077221 */ /* 0x008fc80000000000 */
[----:B------:R-:W0:Y:S01]  /*04c0*/  FCHK P0, R7, R26 ;  /* 0x0000001a07007302 */ /* 0x000e220000000000 */
[----:B------:R-:W-:-:S04]  /*04d0*/  FFMA R13, R7, R0, RZ ;  /* 0x00000000070d7223 */ /* 0x000fc800000000ff */
[----:B------:R-:W-:-:S04]  /*04e0*/  FFMA R28, -R26, R13, R7 ;  /* 0x0000000d1a1c7223 */ /* 0x000fc80000000107 */
[----:B------:R-:W-:Y:S01]  /*04f0*/  FFMA R28, R0, R28, R13 ;  /* 0x0000001c001c7223 */ /* 0x000fe2000000000d */
[----:B0-----:R-:W-:Y:S06]  /*0500*/  @!P0 BRA `(.L_x_46) ;  /* 0x00000000000c8947 */ /* 0x001fec0003800000 */
[----:B------:R-:W-:-:S07]  /*0510*/  MOV R10, 0x530 ;  /* 0x00000530000a7802 */ /* 0x000fce0000000f00 */
[----:B------:R-:W-:Y:S05]  /*0520*/  CALL.REL.NOINC `($__internal_3_$__cuda_sm3x_div_rn_noftz_f32_slowpath) ;  /* 0x0000000800847944 */ /* 0x000fea0003c00000 */
[----:B------:R-:W-:-:S07]  /*0530*/  IMAD.MOV.U32 R28, RZ, RZ, R0 ;  /* 0x000000ffff1c7224 */ /* 0x000fce00078e0000 */
.L_x_46:
[----:B------:R-:W-:Y:S05]  /*0540*/  BSYNC.RECONVERGENT B0 ;  /* 0x0000000000007941 */ /* 0x000fea0003800200 */
.L_x_45:
[----:B------:R-:W0:Y:S01]  /*0550*/  F2F.F64.F32 R6, R5 ;  /* 0x0000000500067310 */ /* 0x000e220000201800 */
[----:B------:R-:W-:Y:S01]  /*0560*/  FADD R0, R28, R5 ;  /* 0x000000051c007221 */ /* 0x000fe20000000000 */
[----:B------:R-:W-:Y:S03]  /*0570*/  BSSY.RECONVERGENT B0, `(.L_x_47) ;  /* 0x0000007000007945 */ /* 0x000fe60003800200 */
[----:B------:R-:W-:Y:S01]  /*0580*/  FMUL R27, R0, R27 ;  /* 0x0000001b001b7220 */ /* 0x000fe20000400000 */
[----:B------:R-:W-:Y:S01]  /*0590*/  MOV R0, 0x5e0 ;  /* 0x000005e000007802 */ /* 0x000fe20000000f00 */
[----:B0-----:R-:W-:-:S10]  /*05a0*/  DADD R8, -RZ, |R6| ;  /* 0x00000000ff087229 */ /* 0x001fd40000000506 */
[----:B------:R-:W-:Y:S02]  /*05b0*/  IMAD.MOV.U32 R10, RZ, RZ, R8 ;  /* 0x000000ffff0a7224 */ /* 0x000fe400078e0008 */
[----:B------:R-:W-:-:S07]  /*05c0*/  IMAD.MOV.U32 R29, RZ, RZ, R9 ;  /* 0x000000ffff1d7224 */ /* 0x000fce00078e0009 */
[----:B------:R-:W-:Y:S05]  /*05d0*/  CALL.REL.NOINC `($_Z17build_up_b_deviceiiPfffS_S_ff$__internal_accurate_pow) ;  /* 0x0000000c00f47944 */ /* 0x000fea0003c00000 */
[----:B------:R-:W-:Y:S05]  /*05e0*/  BSYNC.RECONVERGENT B0 ;  /* 0x0000000000007941 */ /* 0x000fea0003800200 */
.L_x_47:
[----:B------:R-:W0:Y:S02]  /*05f0*/  LDC.64 R14, c[0x0][0x398] ;  /* 0x0000e600ff0e7b82 */ /* 0x000e240000000a00 */
[----:B0-----:R-:W-:-:S04]  /*0600*/  IMAD.WIDE R12, R24, 0x4, R14 ;  /* 0x00000004180c7825 */ /* 0x001fc800078e020e */
[----:B------:R-:W-:Y:S02]  /*0610*/  IMAD.WIDE R14, R25, 0x4, R14 ;  /* 0x00000004190e7825 */ /* 0x000fe400078e020e */
[----:B------:R-:W2:Y:S04]  /*0620*/  LDG.E R12, desc[UR4][R12.64] ;  /* 0x000000040c0c7981 */ /* 0x000ea8000c1e1900 */
[----:B------:R-:W2:Y:S01]  /*0630*/  LDG.E R15, desc[UR4][R14.64] ;  /* 0x000000040e0f7981 */ /* 0x000ea2000c1e1900 */
[----:B------:R-:W-:Y:S01]  /*0640*/  DADD R8, R6, 2 ;  /* 0x4000000006087429 */ /* 0x000fe20000000000 */
[----:B------:R-:W0:Y:S01]  /*0650*/  MUFU.RCP R17, R26 ;  /* 0x0000001a00117308 */ /* 0x000e220000001000 */
[C---:B------:R-:W-:Y:S01]  /*0660*/  FSETP.NEU.AND P1, PT, R5.reuse, RZ, PT ;  /* 0x000000ff0500720b */ /* 0x040fe20003f2d000 */
[----:B------:R-:W-:Y:S01]  /*0670*/  BSSY.RECONVERGENT B0, `(.L_x_48) ;  /* 0x0000010000007945 */ /* 0x000fe20003800200 */
[----:B------:R-:W-:-:S06]  /*0680*/  FSETP.NEU.AND P0, PT, R5, 1, PT ;  /* 0x3f8000000500780b */ /* 0x000fcc0003f0d000 */
[----:B------:R-:W-:-:S04]  /*0690*/  LOP3.LUT R8, R9, 0x7ff00000, RZ, 0xc0, !PT ;  /* 0x7ff0000009087812 */ /* 0x000fc800078ec0ff */
[----:B------:R-:W-:Y:S02]  /*06a0*/  ISETP.NE.AND P2, PT, R8, 0x7ff00000, PT ;  /* 0x7ff000000800780c */ /* 0x000fe40003f45270 */
[----:B------:R-:W-:Y:S01]  /*06b0*/  @!P1 CS2R R10, SRZ ;  /* 0x00000000000a9805 */ /* 0x000fe2000001ff00 */
[----:B------:R1:W3:Y:S01]  /*06c0*/  F2F.F64.F32 R8, R27 ;  /* 0x0000001b00087310 */ /* 0x0002e20000201800 */
[----:B0-----:R-:W-:-:S04]  /*06d0*/  FFMA R0, -R26, R17, 1 ;  /* 0x3f8000001a007423 */ /* 0x001fc80000000111 */
[----:B------:R-:W-:Y:S01]  /*06e0*/  FFMA R0, R17, R0, R17 ;  /* 0x0000000011007223 */ /* 0x000fe20000000011 */
[----:B--2---:R-:W-:-:S04]  /*06f0*/  FADD R13, R12, -R15 ;  /* 0x8000000f0c0d7221 */ /* 0x004fc80000000000 */
[----:B-1-3--:R-:W-:Y:S05]  /*0700*/  @P2 BRA `(.L_x_49) ;  /* 0x0000000000182947 */ /* 0x00afea0003800000 */
[----:B------:R-:W-:-:S13]  /*0710*/  FSETP.NAN.AND P1, PT, R5, R5, PT ;  /* 0x000000050500720b */ /* 0x000fda0003f28000 */
[----:B------:R-:W-:Y:S01]  /*0720*/  @P1 DADD R10, R6, 2 ;  /* 0x40000000060a1429 */ /* 0x000fe20000000000 */
[----:B------:R-:W-:Y:S10]  /*0730*/  @P1 BRA `(.L_x_49) ;  /* 0x00000000000c1947 */ /* 0x000ff40003800000 */
[----:B------:R-:W-:-:S14]  /*0740*/  DSETP.NEU.AND P1, PT, |R6|, +INF , PT ;  /* 0x7ff000000600742a */ /* 0x000fdc0003f2d200 */
[----:B------:R-:W-:Y:S02]  /*0750*/  @!P1 IMAD.MOV.U32 R10, RZ, RZ, 0x0 ;  /* 0x00000000ff0a9424 */ /* 0x000fe400078e00ff */
[----:B------:R-:W-:-:S07]  /*0760*/  @!P1 IMAD.MOV.U32 R11, RZ, RZ, 0x7ff00000 ;  /* 0x7ff00000ff0b9424 */ /* 0x000fce00078e00ff */
.L_x_49:
[----:B------:R-:W-:Y:S05]  /*0770*/  BSYNC.RECONVERGENT B0 ;  /* 0x0000000000007941 */ /* 0x000fea0003800200 */
.L_x_48:
[----:B------:R-:W-:Y:S01]  /*0780*/  FSEL R6, R10, RZ, P0 ;  /* 0x000000ff0a067208 */ /* 0x000fe20000000000 */
[----:B------:R-:W-:Y:S01]  /*0790*/  FFMA R5, R0, R13, RZ ;  /* 0x0000000d00057223 */ /* 0x000fe200000000ff */
[----:B------:R-:W-:Y:S01]  /*07a0*/  FSEL R7, R11, 1.875, P0 ;  /* 0x3ff000000b077808 */ /* 0x000fe20000000000 */
[----:B------:R-:W0:Y:S01]  /*07b0*/  FCHK P0, R13, R26 ;  /* 0x0000001a0d007302 */ /* 0x000e220000000000 */
[----:B------:R-:W-:Y:S01]  /*07c0*/  BSSY.RECONVERGENT B0, `(.L_x_50) ;  /* 0x0000008000007945 */ /* 0x000fe20003800200 */
[----:B------:R-:W-:-:S03]  /*07d0*/  FFMA R10, -R26, R5, R13 ;  /* 0x000000051a0a7223 */ /* 0x000fc6000000010d */
[----:B------:R-:W-:Y:S01]  /*07e0*/  DADD R8, R8, -R6 ;  /* 0x0000000008087229 */ /* 0x000fe20000000806 */
[----:B------:R-:W-:Y:S01]  /*07f0*/  FFMA R0, R0, R10, R5 ;  /* 0x0000000a00007223 */ /* 0x000fe20000000005 */
[----:B0-----:R-:W-:Y:S09]  /*0800*/  @!P0 BRA `(.L_x_51) ;  /* 0x00000000000c8947 */ /* 0x001ff20003800000 */
[----:B------:R-:W-:Y:S02]  /*0810*/  MOV R7, R13 ;  /* 0x0000000d00077202 */ /* 0x000fe40000000f00 */
[----:B------:R-:W-:-:S07]  /*0820*/  MOV R10, 0x840 ;  /* 0x00000840000a7802 */ /* 0x000fce0000000f00 */
[----:B------:R-:W-:Y:S05]  /*0830*/  CALL.REL.NOINC `($__internal_3_$__cuda_sm3x_div_rn_noftz_f32_slowpath) ;  /* 0x0000000400c07944 */ /* 0x000fea0003c00000 */
.L_x_51:
[----:B------:R-:W-:Y:S05]  /*0840*/  BSYNC.RECONVERGENT B0 ;  /* 0x0000000000007941 */ /* 0x000fea0003800200 */
.L_x_50:
[----:B------:R-:W0:Y:S02]  /*0850*/  LDCU.64 UR6, c[0x0][0x3a0] ;  /* 0x00007400ff0677ac */ /* 0x000e240008000a00 */
[----:B0-----:R-:W-:-:S04]  /*0860*/  IADD3 R2, P0, PT, R2, UR6, RZ ;  /* 0x0000000602027c10 */ /* 0x001fc8000ff1e0ff */
[----:B------:R-:W-:-:S05]  /*0870*/  IADD3.X R3, PT, PT, R3, UR7, RZ, P0, !PT ;  /* 0x0000000703037c10 */ /* 0x000fca00087fe4ff */
[----:B------:R-:W2:Y:S04]  /*0880*/  LDG.E R5, desc[UR4][R2.64+0x4] ;  /* 0x0000040402057981 */ /* 0x000ea8000c1e1900 */
[----:B------:R-:W2:Y:S01]  /*0890*/  LDG.E R6, desc[UR4][R2.64+-0x4] ;  /* 0xfffffc0402067981 */ /* 0x000ea2000c1e1900 */
[----:B------:R-:W0:Y:S01]  /*08a0*/  MUFU.RCP R11, R4 ;  /* 0x00000004000b7308 */ /* 0x000e220000001000 */
[----:B------:R-:W-:Y:S01]  /*08b0*/  BSSY.RECONVERGENT B0, `(.L_x_52) ;  /* 0x000000d000007945 */ /* 0x000fe20003800200 */
[----:B--2---:R-:W-:Y:S01]  /*08c0*/  FADD R5, R5, -R6 ;  /* 0x8000000605057221 */ /* 0x004fe20000000000 */
[----:B0-----:R-:W-:-:S03]  /*08d0*/  FFMA R6, -R4, R11, 1 ;  /* 0x3f80000004067423 */ /* 0x001fc6000000010b */
[----:B------:R-:W-:Y:S01]  /*08e0*/  FMUL R7, R5, R0 ;  /* 0x0000000005077220 */ /* 0x000fe20000400000 */
        /* <DEDUP_REMOVED lines=9> */
.L_x_53:
[----:B------:R-:W-:Y:S05]  /*0980*/  BSYNC.RECONVERGENT B0 ;  /* 0x0000000000007941 */ /* 0x000fea0003800200 */
.L_x_52:
[----:B------:R-:W0:Y:S01]  /*0990*/  F2F.F64.F32 R2, R28 ;  /* 0x0000001c00027310 */ /* 0x000e220000201800 */
[----:B------:R-:W-:Y:S01]  /*09a0*/  FADD R10, R0, R0 ;  /* 0x00000000000a7221 */ /* 0x000fe20000000000 */
[----:B------:R-:W-:Y:S01]  /*09b0*/  BSSY.RECONVERGENT B0, `(.L_x_54) ;  /* 0x0000008000007945 */ /* 0x000fe20003800200 */
[----:B------:R-:W-:-:S05]  /*09c0*/  MOV R0, 0xa30 ;  /* 0x00000a3000007802 */ /* 0x000fca0000000f00 */
[----:B------:R-:W1:Y:S01]  /*09d0*/  F2F.F64.F32 R4, R10 ;  /* 0x0000000a00047310 */ /* 0x000e620000201800 */
[----:B0-----:R-:W-:Y:S02]  /*09e0*/  DADD R6, -RZ, |R2| ;  /* 0x00000000ff067229 */ /* 0x001fe40000000502 */
[----:B-1----:R-:W-:-:S08]  /*09f0*/  DADD R4, R8, -R4 ;  /* 0x0000000008047229 */ /* 0x002fd00000000804 */
[----:B------:R-:W-:Y:S02]  /*0a00*/  IMAD.MOV.U32 R10, RZ, RZ, R6 ;  /* 0x000000ffff0a7224 */ /* 0x000fe400078e0006 */
[----:B------:R-:W-:-:S07]  /*0a10*/  IMAD.MOV.U32 R29, RZ, RZ, R7 ;  /* 0x000000ffff1d7224 */ /* 0x000fce00078e0007 */
[----:B------:R-:W-:Y:S05]  /*0a20*/  CALL.REL.NOINC `($_Z17build_up_b_deviceiiPfffS_S_ff$__internal_accurate_pow) ;  /* 0x0000000800e07944 */ /* 0x000fea0003c00000 */
[----:B------:R-:W-:Y:S05]  /*0a30*/  BSYNC.RECONVERGENT B0 ;  /* 0x0000000000007941 */ /* 0x000fea0003800200 */
.L_x_54:
[----:B------:R-:W-:Y:S01]  /*0a40*/  DADD R6, R2, 2 ;  /* 0x4000000002067429 */ /* 0x000fe20000000000 */
[----:B------:R-:W-:Y:S01]  /*0a50*/  FSETP.NEU.AND P0, PT, R28, RZ, PT ;  /* 0x000000ff1c00720b */ /* 0x000fe20003f0d000 */
[----:B------:R-:W-:Y:S08]  /*0a60*/  BSSY.RECONVERGENT B0, `(.L_x_55) ;  /* 0x000000b000007945 */ /* 0x000ff00003800200 */
[----:B------:R-:W-:-:S04]  /*0a70*/  LOP3.LUT R6, R7, 0x7ff00000, RZ, 0xc0, !PT ;  /* 0x7ff0000007067812 */ /* 0x000fc800078ec0ff */
[----:B------:R-:W-:Y:S02]  /*0a80*/  ISETP.NE.AND P1, PT, R6, 0x7ff00000, PT ;  /* 0x7ff000000600780c */ /* 0x000fe40003f25270 */
[----:B------:R-:W-:-:S11]  /*0a90*/  @!P0 CS2R R10, SRZ ;  /* 0x00000000000a8805 */ /* 0x000fd6000001ff00 */
[----:B------:R-:W-:Y:S05]  /*0aa0*/  @P1 BRA `(.L_x_56) ;  /* 0x0000000000181947 */ /* 0x000fea0003800000 */
[----:B------:R-:W-:-:S13]  /*0ab0*/  FSETP.NAN.AND P0, PT, R28, R28, PT ;  /* 0x0000001c1c00720b */ /* 0x000fda0003f08000 */
[----:B------:R-:W-:Y:S01]  /*0ac0*/  @P0 DADD R10, R2, 2 ;  /* 0x40000000020a0429 */ /* 0x000fe20000000000 */
[----:B------:R-:W-:Y:S10]  /*0ad0*/  @P0 BRA `(.L_x_56) ;  /* 0x00000000000c0947 */ /* 0x000ff40003800000 */
[----:B------:R-:W-:-:S14]  /*0ae0*/  DSETP.NEU.AND P0, PT, |R2|, +INF , PT ;  /* 0x7ff000000200742a */ /* 0x000fdc0003f0d200 */
[----:B------:R-:W-:Y:S02]  /*0af0*/  @!P0 IMAD.MOV.U32 R10, RZ, RZ, 0x0 ;  /* 0x00000000ff0a8424 */ /* 0x000fe400078e00ff */
[----:B------:R-:W-:-:S07]  /*0b00*/  @!P0 IMAD.MOV.U32 R11, RZ, RZ, 0x7ff00000 ;  /* 0x7ff00000ff0b8424 */ /* 0x000fce00078e00ff */
.L_x_56:
[----:B------:R-:W-:Y:S05]  /*0b10*/  BSYNC.RECONVERGENT B0 ;  /* 0x0000000000007941 */ /* 0x000fea0003800200 */
.L_x_55:
[----:B------:R-:W0:Y:S01]  /*0b20*/  LDCU UR6, c[0x0][0x390] ;  /* 0x00007200ff0677ac */ /* 0x000e220008000800 */
[----:B------:R-:W-:Y:S01]  /*0b30*/  FSETP.NEU.AND P0, PT, R28, 1, PT ;  /* 0x3f8000001c00780b */ /* 0x000fe20003f0d000 */
[----:B------:R-:W1:Y:S03]  /*0b40*/  LDC.64 R8, c[0x0][0x388] ;  /* 0x0000e200ff087b82 */ /* 0x000e660000000a00 */
[----:B------:R-:W-:Y:S02]  /*0b50*/  FSEL R6, R10, RZ, P0 ;  /* 0x000000ff0a067208 */ /* 0x000fe40000000000 */
[----:B------:R-:W-:-:S06]  /*0b60*/  FSEL R7, R11, 1.875, P0 ;  /* 0x3ff000000b077808 */ /* 0x000fcc0000000000 */
[----:B------:R-:W-:Y:S01]  /*0b70*/  DADD R4, R4, -R6 ;  /* 0x0000000004047229 */ /* 0x000fe20000000806 */
[----:B0-----:R-:W0:Y:S01]  /*0b80*/  F2F.F64.F32 R2, UR6 ;  /* 0x0000000600027d10 */ /* 0x001e220008201800 */
[----:B------:R-:W2:Y:S06]  /*0b90*/  LDCU UR6, c[0x0][0x380] ;  /* 0x00007000ff0677ac */ /* 0x000eac0008000800 */
[----:B0-----:R-:W-:Y:S01]  /*0ba0*/  DMUL R2, R4, R2 ;  /* 0x0000000204027228 */ /* 0x001fe20000000000 */
[----:B--2---:R-:W-:-:S04]  /*0bb0*/  VIADD R5, R25, UR6 ;  /* 0x0000000619057c36 */ /* 0x004fc80008000000 */
[----:B-1----:R-:W-:-:S05]  /*0bc0*/  IMAD.WIDE R4, R5, 0x4, R8 ;  /* 0x0000000405047825 */ /* 0x002fca00078e0208 */
[----:B------:R-:W0:Y:S02]  /*0bd0*/  F2F.F32.F64 R3, R2 ;  /* 0x0000000200037310 */ /* 0x000e240000301000 */
[----:B0-----:R-:W-:Y:S01]  /*0be0*/  STG.E desc[UR4][R4.64], R3 ;  /* 0x0000000304007986 */ /* 0x001fe2000c101904 */
[----:B------:R-:W-:Y:S05]  /*0bf0*/  EXIT ;  /* 0x000000000000794d */ /* 0x000fea0003800000 */
        .weak           $__internal_2_$__cuda_sm20_rcp_rn_f32_slowpath
        .type           $__internal_2_$__cuda_sm20_rcp_rn_f32_slowpath,@function
        .size           $__internal_2_$__cuda_sm20_rcp_rn_f32_slowpath,($__internal_3_$__cuda_sm3x_div_rn_noftz_f32_slowpath - $__internal_2_$__cuda_sm20_rcp_rn_f32_slowpath)
$__internal_2_$__cuda_sm20_rcp_rn_f32_slowpath:
[----:B------:R-:W0:Y:S02]  /*0c00*/  LDC R0, c[0x0][0x394] ;  /* 0x0000e500ff007b82 */ /* 0x000e240000000800 */
[----:B0-----:R-:W-:-:S04]  /*0c10*/  SHF.L.U32 R4, R0, 0x1, RZ ;  /* 0x0000000100047819 */ /* 0x001fc800000006ff */
[----:B------:R-:W-:-:S04]  /*0c20*/  SHF.R.U32.HI R3, RZ, 0x18, R4 ;  /* 0x00000018ff037819 */ /* 0x000fc80000011604 */
[----:B------:R-:W-:-:S13]  /*0c30*/  ISETP.NE.U32.AND P0, PT, R3, RZ, PT ;  /* 0x000000ff0300720c */ /* 0x000fda0003f05070 */
[----:B------:R-:W-:Y:S05]  /*0c40*/  @P0 BRA `(.L_x_57) ;  /* 0x0000000000280947 */ /* 0x000fea0003800000 */
[----:B------:R-:W-:-:S13]  /*0c50*/  ISETP.NE.AND P0, PT, R4, RZ, PT ;  /* 0x000000ff0400720c */ /* 0x000fda0003f05270 */
[----:B------:R2:W3:Y:S01]  /*0c60*/  @!P0 MUFU.RCP R3, R0 ;  /* 0x0000000000038308 */ /* 0x0004e20000001000 */
[----:B------:R-:W-:Y:S05]  /*0c70*/  @!P0 BRA `(.L_x_58) ;  /* 0x0000000000a48947 */ /* 0x000fea0003800000 */
[----:B------:R-:W-:-:S04]  /*0c80*/  FFMA R4, R0, 1.84467440737095516160e+19, RZ ;  /* 0x5f80000000047823 */ /* 0x000fc800000000ff */
[----:B---3--:R-:W2:Y:S02]  /*0c90*/  MUFU.RCP R3, R4 ;  /* 0x0000000400037308 */ /* 0x008ea40000001000 */
[----:B--2---:R-:W-:-:S04]  /*0ca0*/  FFMA R0, R4, R3, -1 ;  /* 0xbf80000004007423 */ /* 0x004fc80000000003 */
[----:B------:R-:W-:-:S04]  /*0cb0*/  FADD.FTZ R0, -R0, -RZ ;  /* 0x800000ff00007221 */ /* 0x000fc80000010100 */
[----:B------:R-:W-:-:S04]  /*0cc0*/  FFMA R0, R3, R0, R3 ;  /* 0x0000000003007223 */ /* 0x000fc80000000003 */
[----:B------:R-:W-:Y:S01]  /*0cd0*/  FFMA R3, R0, 1.84467440737095516160e+19, RZ ;  /* 0x5f80000000037823 */ /* 0x000fe200000000ff */
[----:B------:R-:W-:Y:S06]  /*0ce0*/  BRA `(.L_x_58) ;  /* 0x0000000000887947 */ /* 0x000fec0003800000 */
.L_x_57:
[----:B------:R-:W-:-:S05]  /*0cf0*/  VIADD R4, R3, 0xffffff03 ;  /* 0xffffff0303047836 */ /* 0x000fca0000000000 */
[----:B------:R-:W-:-:S13]  /*0d00*/  ISETP.GT.U32.AND P0, PT, R4, 0x1, PT ;  /* 0x000000010400780c */ /* 0x000fda0003f04070 */
[----:B------:R-:W-:Y:S05]  /*0d10*/  @P0 BRA `(.L_x_59) ;  /* 0x0000000000780947 */ /* 0x000fea0003800000 */
[----:B------:R-:W-:Y:S01]  /*0d20*/  LOP3.LUT R5, R0, 0x7fffff, RZ, 0xc0, !PT ;  /* 0x007fffff00057812 */ /* 0x000fe200078ec0ff */
[----:B------:R-:W-:-:S03]  /*0d30*/  IMAD.MOV.U32 R11, RZ, RZ, 0x3 ;  /* 0x00000003ff0b7424 */ /* 0x000fc600078e00ff */
[----:B------:R-:W-:Y:S02]  /*0d40*/  LOP3.LUT R5, R5, 0x3f800000, RZ, 0xfc, !PT ;  /* 0x3f80000005057812 */ /* 0x000fe400078efcff */
[----:B------:R-:W-:Y:S02]  /*0d50*/  SHF.L.U32 R10, R11, R4, RZ ;  /* 0x000000040b0a7219 */ /* 0x000fe400000006ff */
[----:B------:R-:W0:Y:S02]  /*0d60*/  MUFU.RCP R8, R5 ;  /* 0x0000000500087308 */ /* 0x000e240000001000 */
[----:B0-----:R-:W-:-:S04]  /*0d70*/  FFMA R7, R5, R8, -1 ;  /* 0xbf80000005077423 */ /* 0x001fc80000000008 */
[----:B------:R-:W-:-:S04]  /*0d80*/  FADD.FTZ R7, -R7, -RZ ;  /* 0x800000ff07077221 */ /* 0x000fc80000010100 */
[CCC-:B------:R-:W-:Y:S01]  /*0d90*/  FFMA.RM R9, R8.reuse, R7.reuse, R8.reuse ;  /* 0x0000000708097223 */ /* 0x1c0fe20000004008 */
[----:B------:R-:W-:-:S04]  /*0da0*/  FFMA.RP R8, R8, R7, R8 ;  /* 0x0000000708087223 */ /* 0x000fc80000008008 */
[C---:B------:R-:W-:Y:S02]  /*0db0*/  LOP3.LUT R7, R9.reuse, 0x7fffff, RZ, 0xc0, !PT ;  /* 0x007fffff09077812 */ /* 0x040fe400078ec0ff */
[----:B------:R-:W-:Y:S02]  /*0dc0*/  FSETP.NEU.FTZ.AND P0, PT, R9, R8, PT ;  /* 0x000000080900720b */ /* 0x000fe40003f1d000 */
[----:B------:R-:W-:Y:S02]  /*0dd0*/  LOP3.LUT R7, R7, 0x800000, RZ, 0xfc, !PT ;  /* 0x0080000007077812 */ /* 0x000fe400078efcff */
[----:B------:R-:W-:Y:S02]  /*0de0*/  SEL R8, RZ, 0xffffffff, !P0 ;  /* 0xffffffffff087807 */ /* 0x000fe40004000000 */
[----:B------:R-:W-:-:S03]  /*0df0*/  LOP3.LUT R5, R10, R7, RZ, 0xc0, !PT ;  /* 0x000000070a057212 */ /* 0x000fc600078ec0ff */
[----:B------:R-:W-:Y:S01]  /*0e00*/  IMAD.MOV R8, RZ, RZ, -R8 ;  /* 0x000000ffff087224 */ /* 0x000fe200078e0a08 */
[----:B------:R-:W-:-:S04]  /*0e10*/  SHF.R.U32.HI R5, RZ, R4, R5 ;  /* 0x00000004ff057219 */ /* 0x000fc80000011605 */
[----:B------:R-:W-:Y:S02]  /*0e20*/  LOP3.LUT P1, RZ, R8, R4, R7, 0xf8, !PT ;  /* 0x0000000408ff7212 */ /* 0x000fe4000782f807 */
[C---:B------:R-:W-:Y:S02]  /*0e30*/  LOP3.LUT P0, RZ, R5.reuse, 0x1, RZ, 0xc0, !PT ;  /* 0x0000000105ff7812 */ /* 0x040fe4000780c0ff */
[----:B------:R-:W-:-:S04]  /*0e40*/  LOP3.LUT P2, RZ, R5, 0x2, RZ, 0xc0, !PT ;  /* 0x0000000205ff7812 */ /* 0x000fc8000784c0ff */
[----:B------:R-:W-:Y:S02]  /*0e50*/  PLOP3.LUT P0, PT, P0, P1, P2, 0xe0, 0x0 ;  /* 0x000000000000781c */ /* 0x000fe40000703c20 */
[----:B------:R-:W-:Y:S02]  /*0e60*/  LOP3.LUT P1, RZ, R0, 0x7fffff, RZ, 0xc0, !PT ;  /* 0x007fffff00ff7812 */ /* 0x000fe4000782c0ff */
[----:B------:R-:W-:-:S05]  /*0e70*/  SEL R4, RZ, 0x1, !P0 ;  /* 0x00000001ff047807 */ /* 0x000fca0004000000 */
[----:B------:R-:W-:-:S05]  /*0e80*/  IMAD.MOV R4, RZ, RZ, -R4 ;  /* 0x000000ffff047224 */ /* 0x000fca00078e0a04 */
[----:B------:R-:W-:Y:S01]  /*0e90*/  ISETP.GE.AND P0, PT, R4, RZ, PT ;  /* 0x000000ff0400720c */ /* 0x000fe20003f06270 */
[----:B------:R-:W-:-:S05]  /*0ea0*/  VIADD R4, R3, 0xffffff04 ;  /* 0xffffff0403047836 */ /* 0x000fca0000000000 */
[----:B------:R-:W-:-:S07]  /*0eb0*/  SHF.R.U32.HI R3, RZ, R4, R7 ;  /* 0x00000004ff037219 */ /* 0x000fce0000011607 */
[----:B------:R-:W-:-:S05]  /*0ec0*/  @!P0 VIADD R3, R3, 0x1 ;  /* 0x0000000103038836 */ /* 0x000fca0000000000 */
[----:B------:R-:W-:-:S04]  /*0ed0*/  @!P1 SHF.L.U32 R3, R3, 0x1, RZ ;  /* 0x0000000103039819 */ /* 0x000fc800000006ff */
[----:B------:R-:W-:Y:S01]  /*0ee0*/  LOP3.LUT R3, R3, 0x80000000, R0, 0xf8, !PT ;  /* 0x8000000003037812 */ /* 0x000fe200078ef800 */
[----:B------:R-:W-:Y:S06]  /*0ef0*/  BRA `(.L_x_58) ;  /* 0x0000000000047947 */ /* 0x000fec0003800000 */
.L_x_59:
[----:B------:R0:W1:Y:S02]  /*0f00*/  MUFU.RCP R3, R0 ;  /* 0x0000000000037308 */ /* 0x0000640000001000 */
.L_x_58:
[----:B-1-3--:R-:W-:Y:S02]  /*0f10*/  IMAD.MOV.U32 R27, RZ, RZ, R3 ;  /* 0x000000ffff1b7224 */ /* 0x00afe400078e0003 */
[----:B------:R-:W-:-:S04]  /*0f20*/  IMAD.MOV.U32 R3, RZ, RZ, 0x0 ;  /* 0x00000000ff037424 */ /* 0x000fc800078e00ff */
[----:B0-2---:R-:W-:Y:S05]  /*0f30*/  RET.REL.NODEC R2 `(_Z17build_up_b_deviceiiPfffS_S_ff) ;  /* 0xfffffff002307950 */ /* 0x005fea0003c3ffff */
        .weak           $__internal_3_$__cuda_sm3x_div_rn_noftz_f32_slowpath
        .type           $__internal_3_$__cuda_sm3x_div_rn_noftz_f32_slowpath,@function
        .size           $__internal_3_$__cuda_sm3x_div_rn_noftz_f32_slowpath,($_Z17build_up_b_deviceiiPfffS_S_ff$__internal_accurate_pow - $__internal_3_$__cuda_sm3x_div_rn_noftz_f32_slowpath)
$__internal_3_$__cuda_sm3x_div_rn_noftz_f32_slowpath:
[--C-:B------:R-:W-:Y:S01]  /*0f40*/  SHF.R.U32.HI R11, RZ, 0x17, R26.reuse ;  /* 0x00000017ff0b7819 */ /* 0x100fe2000001161a */
[----:B------:R-:W-:Y:S01]  /*0f50*/  BSSY.RECONVERGENT B1, `(.L_x_60) ;  /* 0x0000063000017945 */ /* 0x000fe20003800200 */
[----:B------:R-:W-:Y:S02]  /*0f60*/  SHF.R.U32.HI R0, RZ, 0x17, R7 ;  /* 0x00000017ff007819 */ /* 0x000fe40000011607 */
[----:B------:R-:W-:Y:S02]  /*0f70*/  LOP3.LUT R11, R11, 0xff, RZ, 0xc0, !PT ;  /* 0x000000ff0b0b7812 */ /* 0x000fe400078ec0ff */
[----:B------:R-:W-:Y:S01]  /*0f80*/  LOP3.LUT R16, R0, 0xff, RZ, 0xc0, !PT ;  /* 0x000000ff00107812 */ /* 0x000fe200078ec0ff */
[----:B------:R-:W-:Y:S02]  /*0f90*/  IMAD.MOV.U32 R0, RZ, RZ, R26 ;  /* 0x000000ffff007224 */ /* 0x000fe400078e001a */
[----:B------:R-:W-:Y:S02]  /*0fa0*/  VIADD R14, R11, 0xffffffff ;  /* 0xffffffff0b0e7836 */ /* 0x000fe40000000000 */
[----:B------:R-:W-:-:S03]  /*0fb0*/  VIADD R13, R16, 0xffffffff ;  /* 0xffffffff100d7836 */ /* 0x000fc60000000000 */
        /* <DEDUP_REMOVED lines=23> */
[----:B------:R-:W-:Y:S02]  /*1130*/  @!P0 IMAD.MOV.U32 R12, RZ, RZ, -0x40 ;  /* 0xffffffc0ff0c8424 */ /* 0x000fe400078e00ff */
[----:B------:R-:W-:Y:S01]  /*1140*/  @!P0 FFMA R7, R7, 1.84467440737095516160e+19, RZ ;  /* 0x5f80000007078823 */ /* 0x000fe200000000ff */
[----:B------:R-:W-:Y:S01]  /*1150*/  @!P1 FFMA R0, R26, 1.84467440737095516160e+19, RZ ;  /* 0x5f8000001a009823 */ /* 0x000fe200000000ff */
[----:B------:R-:W-:-:S07]  /*1160*/  @!P1 VIADD R12, R12, 0x40 ;  /* 0x000000400c0c9836 */ /* 0x000fce0000000000 */
.L_x_61:
[----:B------:R-:W-:Y:S01]  /*1170*/  LEA R13, R11, 0xc0800000, 0x17 ;  /* 0xc08000000b0d7811 */ /* 0x000fe200078eb8ff */
[----:B------:R-:W-:Y:S01]  /*1180*/  VIADD R16, R16, 0xffffff81 ;  /* 0xffffff8110107836 */ /* 0x000fe20000000000 */
[----:B------:R-:W-:Y:S03]  /*1190*/  BSSY.RECONVERGENT B2, `(.L_x_66) ;  /* 0x0000035000027945 */ /* 0x000fe60003800200 */
[----:B------:R-:W-:Y:S02]  /*11a0*/  IMAD.IADD R15, R0, 0x1, -R13 ;  /* 0x00000001000f7824 */ /* 0x000fe400078e0a0d */
[C---:B------:R-:W-:Y:S02]  /*11b0*/  IMAD R0, R16.reuse, -0x800000, R7 ;  /* 0xff80000010007824 */ /* 0x040fe400078e0207 */
[----:B------:R0:W1:Y:S01]  /*11c0*/  MUFU.RCP R13, R15 ;  /* 0x0000000f000d7308 */ /* 0x0000620000001000 */
[----:B------:R-:W-:Y:S01]  /*11d0*/  FADD.FTZ R17, -R15, -RZ ;  /* 0x800000ff0f117221 */ /* 0x000fe20000010100 */
[----:B0-----:R-:W-:-:S05]  /*11e0*/  IADD3 R15, PT, PT, R16, 0x7f, -R11 ;  /* 0x0000007f100f7810 */ /* 0x001fca0007ffe80b */
[----:B------:R-:W-:Y:S02]  /*11f0*/  IMAD.IADD R15, R15, 0x1, R12 ;  /* 0x000000010f0f7824 */ /* 0x000fe400078e020c */
        /* <DEDUP_REMOVED lines=9> */
[----:B------:R-:W-:-:S05]  /*1290*/  IMAD.IADD R16, R11, 0x1, R15 ;  /* 0x000000010b107824 */ /* 0x000fca00078e020f */
        /* <DEDUP_REMOVED lines=10> */
[-CC-:B------:R-:W-:Y:S01]  /*1340*/  FFMA.RZ R11, R7, R13.reuse, R14.reuse ;  /* 0x0000000d070b7223 */ /* 0x180fe2000000c00e */
[C---:B------:R-:W-:Y:S02]  /*1350*/  ISETP.NE.AND P2, PT, R16.reuse, RZ, PT ;  /* 0x000000ff1000720c */ /* 0x040fe40003f45270 */
[C---:B------:R-:W-:Y:S02]  /*1360*/  ISETP.NE.AND P1, PT, R16.reuse, RZ, PT ;  /* 0x000000ff1000720c */ /* 0x040fe40003f25270 */
[----:B------:R-:W-:Y:S01]  /*1370*/  LOP3.LUT R12, R11, 0x7fffff, RZ, 0xc0, !PT ;  /* 0x007fffff0b0c7812 */ /* 0x000fe200078ec0ff */
[CCC-:B------:R-:W-:Y:S01]  /*1380*/  FFMA.RP R11, R7.reuse, R13.reuse, R14.reuse ;  /* 0x0000000d070b7223 */ /* 0x1c0fe2000000800e */
[----:B------:R-:W-:Y:S01]  /*1390*/  FFMA.RM R14, R7, R13, R14 ;  /* 0x0000000d070e7223 */ /* 0x000fe2000000400e */
[----:B------:R-:W-:Y:S01]  /*13a0*/  VIADD R7, R16, 0x20 ;  /* 0x0000002010077836 */ /* 0x000fe20000000000 */
[----:B------:R-:W-:Y:S01]  /*13b0*/  LOP3.LUT R12, R12, 0x800000, RZ, 0xfc, !PT ;  /* 0x008000000c0c7812 */ /* 0x000fe200078efcff */
[----:B------:R-:W-:-:S02]  /*13c0*/  IMAD.MOV R13, RZ, RZ, -R16 ;  /* 0x000000ffff0d7224 */ /* 0x000fc400078e0a10 */
        /* <DEDUP_REMOVED lines=13> */
.L_x_68:
[----:B------:R-:W-:-:S04]  /*14a0*/  LOP3.LUT R0, R0, 0x80000000, RZ, 0xc0, !PT ;  /* 0x8000000000007812 */ /* 0x000fc800078ec0ff */
[----:B------:R-:W-:Y:S01]  /*14b0*/  LOP3.LUT R0, R0, 0x7f800000, RZ, 0xfc, !PT ;  /* 0x7f80000000007812 */ /* 0x000fe200078efcff */
[----:B------:R-:W-:Y:S06]  /*14c0*/  BRA `(.L_x_69) ;  /* 0x0000000000047947 */ /* 0x000fec0003800000 */
.L_x_67:
[----:B------:R-:W-:-:S07]  /*14d0*/  IMAD R0, R15, 0x800000, R0 ;  /* 0x008000000f007824 */ /* 0x000fce00078e0200 */
.L_x_69:
[----:B------:R-:W-:Y:S05]  /*14e0*/  BSYNC.RECONVERGENT B2 ;  /* 0x0000000000027941 */ /* 0x000fea0003800200 */
.L_x_66:
[----:B------:R-:W-:Y:S05]  /*14f0*/  BRA `(.L_x_70) ;  /* 0x0000000000207947 */ /* 0x000fea0003800000 */
.L_x_65:
[----:B------:R-:W-:-:S04]  /*1500*/  LOP3.LUT R0, R0, 0x80000000, R7, 0x48, !PT ;  /* 0x8000000000007812 */ /* 0x000fc800078e4807 */
[----:B------:R-:W-:Y:S01]  /*1510*/  LOP3.LUT R0, R0, 0x7f800000, RZ, 0xfc, !PT ;  /* 0x7f80000000007812 */ /* 0x000fe200078efcff */
[----:B------:R-:W-:Y:S06]  /*1520*/  BRA `(.L_x_70) ;  /* 0x0000000000147947 */ /* 0x000fec0003800000 */
.L_x_64:
[----:B------:R-:W-:Y:S01]  /*1530*/  LOP3.LUT R0, R0, 0x80000000, R7, 0x48, !PT ;  /* 0x8000000000007812 */ /* 0x000fe200078e4807 */
[----:B------:R-:W-:Y:S06]  /*1540*/  BRA `(.L_x_70) ;  /* 0x00000000000c7947 */ /* 0x000fec0003800000 */
.L_x_63:
[----:B------:R-:W0:Y:S01]  /*1550*/  MUFU.RSQ R0, -QNAN ;  /* 0xffc0000000007908 */ /* 0x000e220000001400 */
[----:B------:R-:W-:Y:S05]  /*1560*/  BRA `(.L_x_70) ;  /* 0x0000000000047947 */ /* 0x000fea0003800000 */
.L_x_62:
[----:B------:R-:W-:-:S07]  /*1570*/  FADD.FTZ R0, R7, R26 ;  /* 0x0000001a07007221 */ /* 0x000fce0000010000 */
.L_x_70:
[----:B------:R-:W-:Y:S05]  /*1580*/  BSYNC.RECONVERGENT B1 ;  /* 0x0000000000017941 */ /* 0x000fea0003800200 */
.L_x_60:
[----:B------:R-:W-:-:S04]  /*1590*/  IMAD.MOV.U32 R11, RZ, RZ, 0x0 ;  /* 0x00000000ff0b7424 */ /* 0x000fc800078e00ff */
[----:B0-----:R-:W-:Y:S05]  /*15a0*/  RET.REL.NODEC R10 `(_Z17build_up_b_deviceiiPfffS_S_ff) ;  /* 0xffffffe80a947950 */ /* 0x001fea0003c3ffff */
        .type           $_Z17build_up_b_deviceiiPfffS_S_ff$__internal_accurate_pow,@function
        .size           $_Z17build_up_b_deviceiiPfffS_S_ff$__internal_accurate_pow,(.L_x_77 - $_Z17build_up_b_deviceiiPfffS_S_ff$__internal_accurate_pow)
$_Z17build_up_b_deviceiiPfffS_S_ff$__internal_accurate_pow:
[----:B------:R-:W-:Y:S01]  /*15b0*/  ISETP.GT.U32.AND P0, PT, R29, 0xfffff, PT ;  /* 0x000fffff1d00780c */ /* 0x000fe20003f04070 */
[----:B------:R-:W-:Y:S01]  /*15c0*/  IMAD.MOV.U32 R8, RZ, RZ, R10 ;  /* 0x000000ffff087224 */ /* 0x000fe200078e000a */
[----:B------:R-:W-:Y:S01]  /*15d0*/  MOV R9, R29 ;  /* 0x0000001d00097202 */ /* 0x000fe20000000f00 */
[----:B------:R-:W-:Y:S01]  /*15e0*/  IMAD.MOV.U32 R13, RZ, RZ, 0x3ed0f5d2 ;  /* 0x3ed0f5d2ff0d7424 */ /* 0x000fe200078e00ff */
[----:B------:R-:W-:Y:S01]  /*15f0*/  MOV R12, 0x41ad3b5a ;  /* 0x41ad3b5a000c7802 */ /* 0x000fe20000000f00 */
[----:B------:R-:W-:Y:S01]  /*1600*/  UMOV UR6, 0x7d2cafe2 ;  /* 0x7d2cafe200067882 */ /* 0x000fe20000000000 */
[----:B------:R-:W-:Y:S01]  /*1610*/  UMOV UR7, 0x3eb0f5ff ;  /* 0x3eb0f5ff00077882 */ /* 0x000fe20000000000 */
[----:B------:R-:W-:Y:S01]  /*1620*/  UMOV UR8, 0x3b39803f ;  /* 0x3b39803f00087882 */ /* 0x000fe20000000000 */
[----:B------:R-:W-:-:S05]  /*1630*/  UMOV UR9, 0x3c7abc9e ;  /* 0x3c7abc9e00097882 */ /* 0x000fca0000000000 */
[----:B------:R-:W-:Y:S01]  /*1640*/  @!P0 DMUL R18, R8, 1.80143985094819840000e+16 ;  /* 0x4350000008128828 */ /* 0x000fe20000000000 */
[--C-:B------:R-:W-:Y:S01]  /*1650*/  IMAD.MOV.U32 R8, RZ, RZ, R29.reuse ;  /* 0x000000ffff087224 */ /* 0x100fe200078e001d */
[----:B------:R-:W-:-:S08]  /*1660*/  SHF.R.U32.HI R29, RZ, 0x14, R29 ;  /* 0x00000014ff1d7819 */ /* 0x000fd0000001161d */
[----:B------:R-:W-:Y:S01]  /*1670*/  @!P0 IMAD.MOV.U32 R8, RZ, RZ, R19 ;  /* 0x000000ffff088224 */ /* 0x000fe200078e0013 */
[----:B------:R-:W-:Y:S01]  /*1680*/  @!P0 LEA.HI R29, R19, 0xffffffca, RZ, 0xc ;  /* 0xffffffca131d8811 */ /* 0x000fe200078f60ff */
[----:B------:R-:W-:-:S03]  /*1690*/  @!P0 IMAD.MOV.U32 R10, RZ, RZ, R18 ;  /* 0x000000ffff0a8224 */ /* 0x000fc600078e0012 */
[----:B------:R-:W-:-:S04]  /*16a0*/  LOP3.LUT R8, R8, 0x800fffff, RZ, 0xc0, !PT ;  /* 0x800fffff08087812 */ /* 0x000fc800078ec0ff */
[----:B------:R-:W-:Y:S01]  /*16b0*/  LOP3.LUT R11, R8, 0x3ff00000, RZ, 0xfc, !PT ;  /* 0x3ff00000080b7812 */ /* 0x000fe200078efcff */
[----:B------:R-:W-:-:S03]  /*16c0*/  IMAD.MOV.U32 R8, RZ, RZ, RZ ;  /* 0x000000ffff087224 */ /* 0x000fc600078e00ff */
[----:B------:R-:W-:-:S13]  /*16d0*/  ISETP.GE.U32.AND P1, PT, R11, 0x3ff6a09f, PT ;  /* 0x3ff6a09f0b00780c */ /* 0x000fda0003f26070 */
[----:B------:R-:W-:-:S04]  /*16e0*/  @P1 VIADD R9, R11, 0xfff00000 ;  /* 0xfff000000b091836 */ /* 0x000fc80000000000 */
[----:B------:R-:W-:-:S06]  /*16f0*/  @P1 IMAD.MOV.U32 R11, RZ, RZ, R9 ;  /* 0x000000ffff0b1224 */ /* 0x000fcc00078e0009 */
[C---:B------:R-:W-:Y:S02]  /*1700*/  DADD R16, R10.reuse, 1 ;  /* 0x3ff000000a107429 */ /* 0x040fe40000000000 */
[----:B------:R-:W-:-:S04]  /*1710*/  DADD R10, R10, -1 ;  /* 0xbff000000a0a7429 */ /* 0x000fc80000000000 */
[----:B------:R-:W0:Y:S02]  /*1720*/  MUFU.RCP64H R9, R17 ;  /* 0x0000001100097308 */ /* 0x000e240000001800 */
[----:B0-----:R-:W-:-:S08]  /*1730*/  DFMA R14, -R16, R8, 1 ;  /* 0x3ff00000100e742b */ /* 0x001fd00000000108 */
[----:B------:R-:W-:-:S08]  /*1740*/  DFMA R14, R14, R14, R14 ;  /* 0x0000000e0e0e722b */ /* 0x000fd0000000000e */
[----:B------:R-:W-:-:S08]  /*1750*/  DFMA R14, R8, R14, R8 ;  /* 0x0000000e080e722b */ /* 0x000fd00000000008 */
[----:B------:R-:W-:-:S08]  /*1760*/  DMUL R8, R10, R14 ;  /* 0x0000000e0a087228 */ /* 0x000fd00000000000 */
[----:B------:R-:W-:-:S08]  /*1770*/  DFMA R8, R10, R14, R8 ;  /* 0x0000000e0a08722b */ /* 0x000fd00000000008 */
[----:B------:R-:W-:-:S08]  /*1780*/  DMUL R20, R8, R8 ;  /* 0x0000000808147228 */ /* 0x000fd00000000000 */
[----:B------:R-:W-:Y:S01]  /*1790*/  DFMA R12, R20, UR6, R12 ;  /* 0x00000006140c7c2b */ /* 0x000fe2000800000c */
[----:B------:R-:W-:Y:S01]  /*17a0*/  UMOV UR6, 0x75488a3f ;  /* 0x75488a3f00067882 */ /* 0x000fe20000000000 */
[----:B------:R-:W-:-:S06]  /*17b0*/  UMOV UR7, 0x3ef3b20a ;  /* 0x3ef3b20a00077882 */ /* 0x000fcc0000000000 */
[----:B------:R-:W-:Y:S01]  /*17c0*/  DFMA R16, R20, R12, UR6 ;  /* 0x0000000614107e2b */ /* 0x000fe2000800000c */
[----:B------:R-:W-:Y:S01]  /*17d0*/  UMOV UR6, 0xe4faecd5 ;  /* 0xe4faecd500067882 */ /* 0x000fe20000000000 */
[----:B------:R-:W-:Y:S01]  /*17e0*/  UMOV UR7, 0x3f1745cd ;  /* 0x3f1745cd00077882 */ /* 0x000fe20000000000 */
[----:B------:R-:W-:-:S05]  /*17f0*/  DADD R12, R10, -R8 ;  /* 0x000000000a0c7229 */ /* 0x000fca0000000808 */
[----:B------:R-:W-:Y:S01]  /*1800*/  DFMA R16, R20, R16, UR6 ;  /* 0x0000000614107e2b */ /* 0x000fe20008000010 */
[----:B------:R-:W-:Y:S01]  /*1810*/  UMOV UR6, 0x258a578b ;  /* 0x258a578b00067882 */ /* 0x000fe20000000000 */
[----:B------:R-:W-:Y:S01]  /*1820*/  UMOV UR7, 0x3f3c71c7 ;  /* 0x3f3c71c700077882 */ /* 0x000fe20000000000 */
[----:B------:R-:W-:-:S05]  /*1830*/  DADD R12, R12, R12 ;  /* 0x000000000c0c7229 */ /* 0x000fca000000000c */
[----:B------:R-:W-:Y:S01]  /*1840*/  DFMA R16, R20, R16, UR6 ;  /* 0x0000000614107e2b */ /* 0x000fe20008000010 */
[----:B------:R-:W-:Y:S01]  /*1850*/  UMOV UR6, 0x9242b910 ;  /* 0x9242b91000067882 */ /* 0x000fe20000000000 */
[----:B------:R-:W-:Y:S01]  /*1860*/  UMOV UR7, 0x3f624924 ;  /* 0x3f62492400077882 */ /* 0x000fe20000000000 */
[----:B------:R-:W-:-:S05]  /*1870*/  DFMA R12, R10, -R8, R12 ;  /* 0x800000080a0c722b */ /* 0x000fca000000000c */
[----:B------:R-:W-:Y:S01]  /*1880*/  DFMA R16, R20, R16, UR6 ;  /* 0x0000000614107e2b */ /* 0x000fe20008000010 */
[----:B------:R-:W-:Y:S01]  /*1890*/  UMOV UR6, 0x99999dfb ;  /* 0x99999dfb00067882 */ /* 0x000fe20000000000 */
[----:B------:R-:W-:Y:S01]  /*18a0*/  UMOV UR7, 0x3f899999 ;  /* 0x3f89999900077882 */ /* 0x000fe20000000000 */
[----:B------:R-:W-:-:S05]  /*18b0*/  DMUL R12, R14, R12 ;  /* 0x0000000c0e0c7228 */ /* 0x000fca0000000000 */
[----:B------:R-:W-:Y:S01]  /*18c0*/  DFMA R16, R20, R16, UR6 ;  /* 0x0000000614107e2b */ /* 0x000fe20008000010 */
[----:B------:R-:W-:Y:S01]  /*18d0*/  UMOV UR6, 0x55555555 ;  /* 0x5555555500067882 */ /* 0x000fe20000000000 */
[----:B------:R-:W-:-:S03]  /*18e0*/  UMOV UR7, 0x3fb55555 ;  /* 0x3fb5555500077882 */ /* 0x000fc60000000000 */
[----:B------:R-:W-:Y:S02]  /*18f0*/  VIADD R19, R13, 0x100000 ;  /* 0x001000000d137836 */ /* 0x000fe40000000000 */
[----:B------:R-:W-:Y:S01]  /*1900*/  IMAD.MOV.U32 R18, RZ, RZ, R12 ;  /* 0x000000ffff127224 */ /* 0x000fe200078e000c */
[----:B------:R-:W-:-:S08]  /*1910*/  DFMA R10, R20, R16, UR6 ;  /* 0x00000006140a7e2b */ /* 0x000fd00008000010 */
[----:B------:R-:W-:Y:S01]  /*1920*/  DADD R14, -R10, UR6 ;  /* 0x000000060a0e7e29 */ /* 0x000fe20008000100 */
[----:B------:R-:W-:Y:S01]  /*1930*/  UMOV UR6, 0xb9e7b0 ;  /* 0x00b9e7b000067882 */ /* 0x000fe20000000000 */
[----:B------:R-:W-:-:S06]  /*1940*/  UMOV UR7, 0x3c46a4cb ;  /* 0x3c46a4cb00077882 */ /* 0x000fcc0000000000 */
[----:B------:R-:W-:Y:S02]  /*1950*/  DFMA R14, R20, R16, R14 ;  /* 0x00000010140e722b */ /* 0x000fe4000000000e */
[----:B------:R-:W-:-:S06]  /*1960*/  DMUL R16, R8, R8 ;  /* 0x0000000808107228 */ /* 0x000fcc0000000000 */
[----:B------:R-:W-:Y:S01]  /*1970*/  DADD R14, R14, -UR6 ;  /* 0x800000060e0e7e29 */ /* 0x000fe20008000000 */
[----:B------:R-:W-:Y:S01]  /*1980*/  UMOV UR6, 0x80000000 ;  /* 0x8000000000067882 */ /* 0x000fe20000000000 */
[----:B------:R-:W-:Y:S01]  /*1990*/  DFMA R20, R8, R8, -R16 ;  /* 0x000000080814722b */ /* 0x000fe20000000810 */
[----:B------:R-:W-:-:S07]  /*19a0*/  UMOV UR7, 0x43300000 ;  /* 0x4330000000077882 */ /* 0x000fce0000000000 */
[C---:B------:R-:W-:Y:S02]  /*19b0*/  DFMA R18, R8.reuse, R18, R20 ;  /* 0x000000120812722b */ /* 0x040fe40000000014 */
[----:B------:R-:W-:-:S08]  /*19c0*/  DMUL R20, R8, R16 ;  /* 0x0000001008147228 */ /* 0x000fd00000000000 */
[----:B------:R-:W-:-:S08]  /*19d0*/  DFMA R22, R8, R16, -R20 ;  /* 0x000000100816722b */ /* 0x000fd00000000814 */
[----:B------:R-:W-:Y:S02]  /*19e0*/  DFMA R22, R12, R16, R22 ;  /* 0x000000100c16722b */ /* 0x000fe40000000016 */
[----:B------:R-:W-:-:S06]  /*19f0*/  DADD R16, R10, R14 ;  /* 0x000000000a107229 */ /* 0x000fcc000000000e */
[----:B------:R-:W-:Y:S02]  /*1a00*/  DFMA R18, R8, R18, R22 ;  /* 0x000000120812722b */ /* 0x000fe40000000016 */
[----:B------:R-:W-:-:S08]  /*1a10*/  DADD R22, R10, -R16 ;  /* 0x000000000a167229 */ /* 0x000fd00000000810 */
[----:B------:R-:W-:Y:S02]  /*1a20*/  DADD R22, R14, R22 ;  /* 0x000000000e167229 */ /* 0x000fe40000000016 */
[----:B------:R-:W-:-:S08]  /*1a30*/  DMUL R14, R16, R20 ;  /* 0x00000014100e7228 */ /* 0x000fd00000000000 */
[----:B------:R-:W-:-:S08]  /*1a40*/  DFMA R10, R16, R20, -R14 ;  /* 0x00000014100a722b */ /* 0x000fd0000000080e */
[----:B------:R-:W-:-:S08]  /*1a50*/  DFMA R10, R16, R18, R10 ;  /* 0x00000012100a722b */ /* 0x000fd0000000000a */
[----:B------:R-:W-:-:S08]  /*1a60*/  DFMA R22, R22, R20, R10 ;  /* 0x000000141616722b */ /* 0x000fd0000000000a */
[----:B------:R-:W-:-:S08]  /*1a70*/  DADD R16, R14, R22 ;  /* 0x000000000e107229 */ /* 0x000fd00000000016 */
[--C-:B------:R-:W-:Y:S02]  /*1a80*/  DADD R10, R8, R16.reuse ;  /* 0x00000000080a7229 */ /* 0x100fe40000000010 */
[----:B------:R-:W-:-:S06]  /*1a90*/  DADD R14, R14, -R16 ;  /* 0x000000000e0e7229 */ /* 0x000fcc0000000810 */
[----:B------:R-:W-:Y:S02]  /*1aa0*/  DADD R8, R8, -R10 ;  /* 0x0000000008087229 */ /* 0x000fe4000000080a */
[----:B------:R-:W-:-:S06]  /*1ab0*/  DADD R14, R22, R14 ;  /* 0x00000000160e7229 */ /* 0x000fcc000000000e */
[----:B------:R-:W-:-:S08]  /*1ac0*/  DADD R8, R16, R8 ;  /* 0x0000000010087229 */ /* 0x000fd00000000008 */
[----:B------:R-:W-:Y:S01]  /*1ad0*/  DADD R8, R14, R8 ;  /* 0x000000000e087229 */ /* 0x000fe20000000008 */
[C---:B------:R-:W-:Y:S02]  /*1ae0*/  VIADD R14, R29.reuse, 0xfffffc01 ;  /* 0xfffffc011d0e7836 */ /* 0x040fe40000000000 */
[----:B------:R-:W-:-:S05]  /*1af0*/  @P1 VIADD R14, R29, 0xfffffc02 ;  /* 0xfffffc021d0e1836 */ /* 0x000fca0000000000 */
[----:B------:R-:W-:Y:S01]  /*1b00*/  DADD R16, R12, R8 ;  /* 0x000000000c107229 */ /* 0x000fe20000000008 */
[----:B------:R-:W-:Y:S01]  /*1b10*/  LOP3.LUT R12, R14, 0x80000000, RZ, 0x3c, !PT ;  /* 0x800000000e0c7812 */ /* 0x000fe200078e3cff */
[----:B------:R-:W-:-:S06]  /*1b20*/  IMAD.MOV.U32 R13, RZ, RZ, 0x43300000 ;  /* 0x43300000ff0d7424 */ /* 0x000fcc00078e00ff */
[----:B------:R-:W-:Y:S02]  /*1b30*/  DADD R14, R10, R16 ;  /* 0x000000000a0e7229 */ /* 0x000fe40000000010 */
[----:B------:R-:W-:Y:S01]  /*1b40*/  DADD R12, R12, -UR6 ;  /* 0x800000060c0c7e29 */ /* 0x000fe20008000000 */
[----:B------:R-:W-:Y:S01]  /*1b50*/  UMOV UR6, 0xfefa39ef ;  /* 0xfefa39ef00067882 */ /* 0x000fe20000000000 */
[----:B------:R-:W-:-:S04]  /*1b60*/  UMOV UR7, 0x3fe62e42 ;  /* 0x3fe62e4200077882 */ /* 0x000fc80000000000 */
[--C-:B------:R-:W-:Y:S02]  /*1b70*/  DADD R18, R10, -R14.reuse ;  /* 0x000000000a127229 */ /* 0x100fe4000000080e */
[----:B------:R-:W-:-:S06]  /*1b80*/  DFMA R8, R12, UR6, R14 ;  /* 0x000000060c087c2b */ /* 0x000fcc000800000e */
[----:B------:R-:W-:Y:S02]  /*1b90*/  DADD R18, R16, R18 ;  /* 0x0000000010127229 */ /* 0x000fe40000000012 */
[----:B------:R-:W-:-:S08]  /*1ba0*/  DFMA R10, R12, -UR6, R8 ;  /* 0x800000060c0a7c2b */ /* 0x000fd00008000008 */
[----:B------:R-:W-:-:S08]  /*1bb0*/  DADD R10, -R14, R10 ;  /* 0x000000000e0a7229 */ /* 0x000fd0000000010a */
[----:B------:R-:W-:-:S08]  /*1bc0*/  DADD R10, R18, -R10 ;  /* 0x00000000120a7229 */ /* 0x000fd0000000080a */
[----:B------:R-:W-:-:S08]  /*1bd0*/  DFMA R12, R12, UR8, R10 ;  /* 0x000000080c0c7c2b */ /* 0x000fd0000800000a */
[----:B------:R-:W-:-:S08]  /*1be0*/  DADD R10, R8, R12 ;  /* 0x00000000080a7229 */ /* 0x000fd0000000000c */
[----:B------:R-:W-:Y:S02]  /*1bf0*/  DADD R8, R8, -R10 ;  /* 0x0000000008087229 */ /* 0x000fe4000000080a */
[----:B------:R-:W-:-:S06]  /*1c00*/  DMUL R18, R10, 2 ;  /* 0x400000000a127828 */ /* 0x000fcc0000000000 */
[----:B------:R-:W-:Y:S02]  /*1c10*/  DADD R8, R12, R8 ;  /* 0x000000000c087229 */ /* 0x000fe40000000008 */
[----:B------:R-:W-:-:S08]  /*1c20*/  DFMA R16, R10, 2, -R18 ;  /* 0x400000000a10782b */ /* 0x000fd00000000812 */
[----:B------:R-:W-:Y:S01]  /*1c30*/  DFMA R16, R8, 2, R16 ;  /* 0x400000000810782b */ /* 0x000fe20000000010 */
[----:B------:R-:W-:Y:S01]  /*1c40*/  MOV R8, 0x652b82fe ;  /* 0x652b82fe00087802 */ /* 0x000fe20000000f00 */
[----:B------:R-:W-:-:S06]  /*1c50*/  IMAD.MOV.U32 R9, RZ, RZ, 0x3ff71547 ;  /* 0x3ff71547ff097424 */ /* 0x000fcc00078e00ff */
[----:B------:R-:W-:-:S08]  /*1c60*/  DADD R10, R18, R16 ;  /* 0x00000000120a7229 */ /* 0x000fd00000000010 */
[----:B------:R-:W-:Y:S02]  /*1c70*/  DFMA R8, R10, R8, 6.75539944105574400000e+15 ;  /* 0x433800000a08742b */ /* 0x000fe40000000008 */
[----:B------:R-:W-:Y:S01]  /*1c80*/  FSETP.GEU.AND P0, PT, |R11|, 4.1917929649353027344, PT ;  /* 0x4086232b0b00780b */ /* 0x000fe20003f0e200 */
[----:B------:R-:W-:-:S05]  /*1c90*/  DADD R18, R18, -R10 ;  /* 0x0000000012127229 */ /* 0x000fca000000080a */
[----:B------:R-:W-:-:S03]  /*1ca0*/  DADD R12, R8, -6.75539944105574400000e+15 ;  /* 0xc3380000080c7429 */ /* 0x000fc60000000000 */
[----:B------:R-:W-:-:S05]  /*1cb0*/  DADD R16, R16, R18 ;  /* 0x0000000010107229 */ /* 0x000fca0000000012 */
[----:B------:R-:W-:Y:S01]  /*1cc0*/  DFMA R14, R12, -UR6, R10 ;  /* 0x800000060c0e7c2b */ /* 0x000fe2000800000a */
[----:B------:R-:W-:Y:S01]  /*1cd0*/  UMOV UR6, 0x3b39803f ;  /* 0x3b39803f00067882 */ /* 0x000fe20000000000 */
[----:B------:R-:W-:-:S06]  /*1ce0*/  UMOV UR7, 0x3c7abc9e ;  /* 0x3c7abc9e00077882 */ /* 0x000fcc0000000000 */
[----:B------:R-:W-:Y:S01]  /*1cf0*/  DFMA R14, R12, -UR6, R14 ;  /* 0x800000060c0e7c2b */ /* 0x000fe2000800000e */
[----:B------:R-:W-:Y:S01]  /*1d00*/  UMOV UR6, 0x69ce2bdf ;  /* 0x69ce2bdf00067882 */ /* 0x000fe20000000000 */
[----:B------:R-:W-:Y:S01]  /*1d10*/  IMAD.MOV.U32 R12, RZ, RZ, -0x35dec16 ;  /* 0xfca213eaff0c7424 */ /* 0x000fe200078e00ff */
[----:B------:R-:W-:Y:S01]  /*1d20*/  UMOV UR7, 0x3e5ade15 ;  /* 0x3e5ade1500077882 */ /* 0x000fe20000000000 */
[----:B------:R-:W-:-:S06]  /*1d30*/  IMAD.MOV.U32 R13, RZ, RZ, 0x3e928af3 ;  /* 0x3e928af3ff0d7424 */ /* 0x000fcc00078e00ff */
[----:B------:R-:W-:Y:S01]  /*1d40*/  DFMA R12, R14, UR6, R12 ;  /* 0x000000060e0c7c2b */ /* 0x000fe2000800000c */
[----:B------:R-:W-:Y:S01]  /*1d50*/  UMOV UR6, 0x62401315 ;  /* 0x6240131500067882 */ /* 0x000fe20000000000 */
[----:B------:R-:W-:-:S06]  /*1d60*/  UMOV UR7, 0x3ec71dee ;  /* 0x3ec71dee00077882 */ /* 0x000fcc0000000000 */
[----:B------:R-:W-:Y:S01]  /*1d70*/  DFMA R12, R14, R12, UR6 ;  /* 0x000000060e0c7e2b */ /* 0x000fe2000800000c */
        /* <DEDUP_REMOVED lines=20> */
[----:B------:R-:W-:-:S08]  /*1ec0*/  DFMA R12, R14, R12, UR6 ;  /* 0x000000060e0c7e2b */ /* 0x000fd0000800000c */
[----:B------:R-:W-:-:S08]  /*1ed0*/  DFMA R12, R14, R12, 1 ;  /* 0x3ff000000e0c742b */ /* 0x000fd0000000000c */
[----:B------:R-:W-:-:S10]  /*1ee0*/  DFMA R12, R14, R12, 1 ;  /* 0x3ff000000e0c742b */ /* 0x000fd4000000000c */
[----:B------:R-:W-:Y:S02]  /*1ef0*/  IMAD R15, R8, 0x100000, R13 ;  /* 0x00100000080f7824 */ /* 0x000fe400078e020d */
[----:B------:R-:W-:Y:S01]  /*1f00*/  IMAD.MOV.U32 R14, RZ, RZ, R12 ;  /* 0x000000ffff0e7224 */ /* 0x000fe200078e000c */
[----:B------:R-:W-:Y:S06]  /*1f10*/  @!P0 BRA `(.L_x_71) ;  /* 0x0000000000308947 */ /* 0x000fec0003800000 */
[----:B------:R-:W-:Y:S01]  /*1f20*/  FSETP.GEU.AND P1, PT, |R11|, 4.2275390625, PT ;  /* 0x408748000b00780b */ /* 0x000fe20003f2e200 */
[C---:B------:R-:W-:Y:S02]  /*1f30*/  DADD R14, R10.reuse, +INF ;  /* 0x7ff000000a0e7429 */ /* 0x040fe40000000000 */
[----:B------:R-:W-:-:S08]  /*1f40*/  DSETP.GEU.AND P0, PT, R10, RZ, PT ;  /* 0x000000ff0a00722a */ /* 0x000fd00003f0e000 */
[----:B------:R-:W-:Y:S02]  /*1f50*/  FSEL R14, R14, RZ, P0 ;  /* 0x000000ff0e0e7208 */ /* 0x000fe40000000000 */
[----:B------:R-:W-:Y:S02]  /*1f60*/  @!P1 LEA.HI R9, R8, R8, RZ, 0x1 ;  /* 0x0000000808099211 */ /* 0x000fe400078f08ff */
[----:B------:R-:W-:Y:S02]  /*1f70*/  FSEL R15, R15, RZ, P0 ;  /* 0x000000ff0f0f7208 */ /* 0x000fe40000000000 */
[----:B------:R-:W-:-:S04]  /*1f80*/  @!P1 SHF.R.S32.HI R9, RZ, 0x1, R9 ;  /* 0x00000001ff099819 */ /* 0x000fc80000011409 */
[----:B------:R-:W-:Y:S01]  /*1f90*/  @!P1 IADD3 R8, PT, PT, R8, -R9, RZ ;  /* 0x8000000908089210 */ /* 0x000fe20007ffe0ff */
[----:B------:R-:W-:-:S03]  /*1fa0*/  @!P1 IMAD R13, R9, 0x100000, R13 ;  /* 0x00100000090d9824 */ /* 0x000fc600078e020d */
[----:B------:R-:W-:Y:S01]  /*1fb0*/  @!P1 LEA R9, R8, 0x3ff00000, 0x14 ;  /* 0x3ff0000008099811 */ /* 0x000fe200078ea0ff */
[----:B------:R-:W-:-:S06]  /*1fc0*/  @!P1 IMAD.MOV.U32 R8, RZ, RZ, RZ ;  /* 0x000000ffff089224 */ /* 0x000fcc00078e00ff */
[----:B------:R-:W-:-:S11]  /*1fd0*/  @!P1 DMUL R14, R12, R8 ;  /* 0x000000080c0e9228 */ /* 0x000fd60000000000 */
.L_x_71:
[----:B------:R-:W-:Y:S01]  /*1fe0*/  DFMA R16, R16, R14, R14 ;  /* 0x0000000e1010722b */ /* 0x000fe2000000000e */
[----:B------:R-:W-:Y:S01]  /*1ff0*/  IMAD.MOV.U32 R8, RZ, RZ, R0 ;  /* 0x000000ffff087224 */ /* 0x000fe200078e0000 */
[----:B------:R-:W-:Y:S01]  /*2000*/  DSETP.NEU.AND P0, PT, |R14|, +INF , PT ;  /* 0x7ff000000e00742a */ /* 0x000fe20003f0d200 */
[----:B------:R-:W-:-:S07]  /*2010*/  IMAD.MOV.U32 R9, RZ, RZ, 0x0 ;  /* 0x00000000ff097424 */ /* 0x000fce00078e00ff */
[----:B------:R-:W-:Y:S02]  /*2020*/  FSEL R10, R14, R16, !P0 ;  /* 0x000000100e0a7208 */ /* 0x000fe40004000000 */
[----:B------:R-:W-:Y:S01]  /*2030*/  FSEL R11, R15, R17, !P0 ;  /* 0x000000110f0b7208 */ /* 0x000fe20004000000 */
[----:B------:R-:W-:Y:S06]  /*2040*/  RET.REL.NODEC R8 `(_Z17build_up_b_deviceiiPfffS_S_ff) ;  /* 0xffffffdc08ec7950 */ /* 0x000fec0003c3ffff */
.L_x_72:
        /* <DEDUP_REMOVED lines=11> */
.L_x_77:


//--------------------- .nv.shared.reserved.0     --------------------------
	.section	.nv.shared.reserved.0,"aw",@nobits
	.weak		__nv_reservedSMEM_offset_0_alias
	.size		__nv_reservedSMEM_offset_0_alias, 0, 64
	.other		__nv_reservedSMEM_offset_0_alias,@"STO_CUDA_RESERVED_SHARED STV_DEFAULT"
__nv_reservedSMEM_offset_0_alias:
	.zero		0
	.zero		64


//--------------------- .nv.constant0._Z25cavity_flow_finish_devicePfS_ --------------------------
	.section	.nv.constant0._Z25cavity_flow_finish_devicePfS_,"a",@progbits
	.sectionflags	@""
	.align	4
.nv.constant0._Z25cavity_flow_finish_devicePfS_:
	.zero		912


//--------------------- .nv.constant0._Z18cavity_flow_devicePfS_S_S_fffS_ff --------------------------
	.section	.nv.constant0._Z18cavity_flow_devicePfS_S_S_fffS_ff,"a",@progbits
	.sectionflags	@""
	.align	4
.nv.constant0._Z18cavity_flow_devicePfS_S_S_fffS_ff:
	.zero		960


//--------------------- .nv.constant0._Z30pressure_poisson_finish_devicePf --------------------------
	.section	.nv.constant0._Z30pressure_poisson_finish_devicePf,"a",@progbits
	.sectionflags	@""
	.align	4
.nv.constant0._Z30pressure_poisson_finish_devicePf:
	.zero		904


//--------------------- .nv.constant0._Z23pressure_poisson_devicePfS_ffS_ --------------------------
	.section	.nv.constant0._Z23pressure_poisson_devicePfS_ffS_,"a",@progbits
	.sectionflags	@""
	.align	4
.nv.constant0._Z23pressure_poisson_devicePfS_ffS_:
	.zero		928


//--------------------- .nv.constant0._Z17build_up_b_deviceiiPfffS_S_ff --------------------------
	.section	.nv.constant0._Z17build_up_b_deviceiiPfffS_S_ff,"a",@progbits
	.sectionflags	@""
	.align	4
.nv.constant0._Z17build_up_b_deviceiiPfffS_S_ff:
	.zero		944


//--------------------- SYMBOLS --------------------------

	.type		.nv.reservedSmem.offset0,@object
	.size		.nv.reservedSmem.offset0,0x4
